// auto-generated by cutlass_sweep.gemm — config: {"arch": "sm_100", "cluster_m": 4, "cluster_n": 1, "dtype": "e4m3", "dtype_b": "e4m3", "layout": "nt", "stages": 0, "tile_k": 128, "tile_m": 64, "tile_n": 64}
#include "cutlass/cutlass.h"
#include "cutlass/gemm/collective/collective_builder.hpp"
#include "cutlass/gemm/device/gemm_universal_adapter.h"
#include "cutlass/gemm/kernel/gemm_universal.hpp"
#include "cutlass/epilogue/collective/collective_builder.hpp"

using ElemA = cutlass::float_e4m3_t;
using ElemB = cutlass::float_e4m3_t;
using ElemCD = cutlass::float_e4m3_t;
using Acc  = float;
using TileShape    = cute::Shape<cute::_64, cute::_64, cute::_128>;
using ClusterShape = cute::Shape<cute::_4, cute::_1, cute::_1>;

using CollectiveEpilogue = typename cutlass::epilogue::collective::CollectiveBuilder<
    cutlass::arch::Sm100, cutlass::arch::OpClassTensorOp,
    TileShape, ClusterShape,
    cutlass::epilogue::collective::EpilogueTileAuto,
    Acc, Acc,
    ElemCD, cutlass::layout::RowMajor, 128 / cutlass::sizeof_bits<ElemCD>::value,
    ElemCD, cutlass::layout::RowMajor, 128 / cutlass::sizeof_bits<ElemCD>::value,
    cutlass::epilogue::collective::EpilogueScheduleAuto
  >::CollectiveOp;

using CollectiveMainloop = typename cutlass::gemm::collective::CollectiveBuilder<
    cutlass::arch::Sm100, cutlass::arch::OpClassTensorOp,
    ElemA, cutlass::layout::RowMajor, 128 / cutlass::sizeof_bits<ElemA>::value,
    ElemB, cutlass::layout::ColumnMajor, 128 / cutlass::sizeof_bits<ElemB>::value,
    Acc,
    TileShape, ClusterShape,
    cutlass::gemm::collective::StageCountAutoCarveout<static_cast<int>(sizeof(typename CollectiveEpilogue::SharedStorage))>,
    cutlass::gemm::collective::KernelScheduleAuto
  >::CollectiveOp;

using GemmKernel = cutlass::gemm::kernel::GemmUniversal<
    cute::Shape<int,int,int,int>,
    CollectiveMainloop,
    CollectiveEpilogue
>;
using Gemm = cutlass::gemm::device::GemmUniversalAdapter<GemmKernel>;

// Force the device kernel symbol into the cubin without needing a host main.
auto* _anchor = &cutlass::device_kernel<GemmKernel>;


// ===== COMPILED SASS (sm_100a) =====

	.target	sm_100a

	.elftype	@"ET_EXEC"


//--------------------- .note.nv.tkinfo           --------------------------
	.section	.note.nv.tkinfo,"",@"SHT_NOTE"
	.sectionflags	@"SHF_NOTE_NV_TKINFO"
	.tkinfo
        /*0018*/ 	.word	0x00000002
        /*0030*/ 	.string	""
        /*0030*/ 	.string	"ptxas"
        /*0030*/ 	.string	"Cuda compilation tools, release 13.0, V13.0.88"
        /*0030*/ 	.string	"Build cuda_13.0.r13.0/compiler.36424714_0"
        /*0030*/ 	.string	"-arch sm_100a -m 64 "



//--------------------- .note.nv.cuinfo           --------------------------
	.section	.note.nv.cuinfo,"",@"SHT_NOTE"
	.sectionflags	@"SHF_NOTE_NV_CUINFO"
        /*0018*/ 	.short	0x0002
        /*001a*/ 	.short	0x0064
        /*001c*/ 	.short	0x0082
	.zero		2


//--------------------- .nv.info                  --------------------------
	.section	.nv.info,"",@"SHT_CUDA_INFO"
	.align	4


	//----- nvinfo : EIATTR_REGCOUNT
	.align		4
        /*0000*/ 	.byte	0x04, 0x2f
        /*0002*/ 	.short	(.L_19 - .L_18)
	.align		4
.L_18:
        /*0004*/ 	.word	index@(_ZN7cutlass13device_kernelINS_4gemm6kernel13GemmUniversalIN4cute5tupleIJiiiiEEENS1_10collective13CollectiveMmaINS1_35MainloopSm100TmaUmmaWarpSpecializedILi13ELi2ELi4ENS5_IJNS4_1CILi4EEENSA_ILi1EEESC_EEEEENS5_IJNSA_ILi64EEESF_NSA_ILi128EEEEEENS_12float_e4m3_tENS5_IJlSC_lEEESI_SJ_NS4_8TiledMMAINS4_8MMA_AtomIJNS4_10MMA_TraitsINS4_19SM100_MMA_F8F6F4_SSEJSI_SI_fSF_SF_NS4_17integral_constantINS4_4UMMA5MajorELSQ_0EEESR_NSO_INSP_7ScaleInELSS_0EEEST_EEEEEENS4_6LayoutINS5_IJSC_SC_SC_EEENS5_IJNSA_ILi0EEESY_SY_EEEEENS5_IJNS4_10UnderscoreES11_S11_EEEEENS4_13SM90_TMA_LOADENS4_14ComposedLayoutINS4_7SwizzleILi3ELi4ELi3EEENS4_18smem_ptr_flag_bitsILi8EEENSW_INS5_IJNSA_ILi8EEESG_EEENS5_IJSG_SC_EEEEEEEvNS4_8identityENS4_23SM90_TMA_LOAD_MULTICASTES1E_vS1F_EENS_8epilogue10collective18CollectiveEpilogueINS1I_23Sm100TmaWarpSpecializedILi1ELi1ELi32ELb0ELb0EEEJSH_NS5_IJNSW_ISF_SC_EES1N_EEESI_SJ_SI_SJ_NS1I_6fusion15FusionCallbacksIS1M_NS1P_17LinearCombinationISI_fSI_fLNS_15FloatRoundStyleE2EEESH_S1O_JEEENS4_5SM1004TMEM4LOAD26SM100_TMEM_LOAD_16dp32b32xES14_NS15_INS16_ILi2ELi4ELi3EEES19_NSW_INS5_IJS1A_SF_EEENS5_IJSF_SC_EEEEEEENS4_39AutoVectorizingCopyWithAssumedAlignmentILi128EEENS4_14SM90_TMA_STOREES23_S25_S25_EEEvvEEEEvNT_6ParamsE)
        /*0008*/ 	.word	0x00000059


	//----- nvinfo : EIATTR_FRAME_SIZE
	.align		4
.L_19:
        /*000c*/ 	.byte	0x04, 0x11
        /*000e*/ 	.short	(.L_21 - .L_20)
	.align		4
.L_20:
        /*0010*/ 	.word	index@($__internal_2_$__cuda_sm10x_tcgen05_guardrail_trap_unallocated_columns_being_dealloced)
        /*0014*/ 	.word	0x00000000


	//----- nvinfo : EIATTR_FRAME_SIZE
	.align		4
.L_21:
        /*0018*/ 	.byte	0x04, 0x11
        /*001a*/ 	.short	(.L_23 - .L_22)
	.align		4
.L_22:
        /*001c*/ 	.word	index@($__internal_1_$__cuda_sm10x_tcgen05_guardrail_trap_phase_invalid_during_alloc)
        /*0020*/ 	.word	0x00000000


	//----- nvinfo : EIATTR_FRAME_SIZE
	.align		4
.L_23:
        /*0024*/ 	.byte	0x04, 0x11
        /*0026*/ 	.short	(.L_25 - .L_24)
	.align		4
.L_24:
        /*0028*/ 	.word	index@($__internal_0_$__cuda_sm10x_tcgen05_guardrail_trap_col_being_dealloced_not_returned_by_alloc)
        /*002c*/ 	.word	0x00000000


	//----- nvinfo : EIATTR_FRAME_SIZE
	.align		4
.L_25:
        /*0030*/ 	.byte	0x04, 0x11
        /*0032*/ 	.short	(.L_27 - .L_26)
	.align		4
.L_26:
        /*0034*/ 	.word	index@(_ZN7cutlass13device_kernelINS_4gemm6kernel13GemmUniversalIN4cute5tupleIJiiiiEEENS1_10collective13CollectiveMmaINS1_35MainloopSm100TmaUmmaWarpSpecializedILi13ELi2ELi4ENS5_IJNS4_1CILi4EEENSA_ILi1EEESC_EEEEENS5_IJNSA_ILi64EEESF_NSA_ILi128EEEEEENS_12float_e4m3_tENS5_IJlSC_lEEESI_SJ_NS4_8TiledMMAINS4_8MMA_AtomIJNS4_10MMA_TraitsINS4_19SM100_MMA_F8F6F4_SSEJSI_SI_fSF_SF_NS4_17integral_constantINS4_4UMMA5MajorELSQ_0EEESR_NSO_INSP_7ScaleInELSS_0EEEST_EEEEEENS4_6LayoutINS5_IJSC_SC_SC_EEENS5_IJNSA_ILi0EEESY_SY_EEEEENS5_IJNS4_10UnderscoreES11_S11_EEEEENS4_13SM90_TMA_LOADENS4_14ComposedLayoutINS4_7SwizzleILi3ELi4ELi3EEENS4_18smem_ptr_flag_bitsILi8EEENSW_INS5_IJNSA_ILi8EEESG_EEENS5_IJSG_SC_EEEEEEEvNS4_8identityENS4_23SM90_TMA_LOAD_MULTICASTES1E_vS1F_EENS_8epilogue10collective18CollectiveEpilogueINS1I_23Sm100TmaWarpSpecializedILi1ELi1ELi32ELb0ELb0EEEJSH_NS5_IJNSW_ISF_SC_EES1N_EEESI_SJ_SI_SJ_NS1I_6fusion15FusionCallbacksIS1M_NS1P_17LinearCombinationISI_fSI_fLNS_15FloatRoundStyleE2EEESH_S1O_JEEENS4_5SM1004TMEM4LOAD26SM100_TMEM_LOAD_16dp32b32xES14_NS15_INS16_ILi2ELi4ELi3EEES19_NSW_INS5_IJS1A_SF_EEENS5_IJSF_SC_EEEEEEENS4_39AutoVectorizingCopyWithAssumedAlignmentILi128EEENS4_14SM90_TMA_STOREES23_S25_S25_EEEvvEEEEvNT_6ParamsE)
        /*0038*/ 	.word	0x00000000


	//----- nvinfo : EIATTR_MIN_STACK_SIZE
	.align		4
.L_27:
        /*003c*/ 	.byte	0x04, 0x12
        /*003e*/ 	.short	(.L_29 - .L_28)
	.align		4
.L_28:
        /*0040*/ 	.word	index@(_ZN7cutlass13device_kernelINS_4gemm6kernel13GemmUniversalIN4cute5tupleIJiiiiEEENS1_10collective13CollectiveMmaINS1_35MainloopSm100TmaUmmaWarpSpecializedILi13ELi2ELi4ENS5_IJNS4_1CILi4EEENSA_ILi1EEESC_EEEEENS5_IJNSA_ILi64EEESF_NSA_ILi128EEEEEENS_12float_e4m3_tENS5_IJlSC_lEEESI_SJ_NS4_8TiledMMAINS4_8MMA_AtomIJNS4_10MMA_TraitsINS4_19SM100_MMA_F8F6F4_SSEJSI_SI_fSF_SF_NS4_17integral_constantINS4_4UMMA5MajorELSQ_0EEESR_NSO_INSP_7ScaleInELSS_0EEEST_EEEEEENS4_6LayoutINS5_IJSC_SC_SC_EEENS5_IJNSA_ILi0EEESY_SY_EEEEENS5_IJNS4_10UnderscoreES11_S11_EEEEENS4_13SM90_TMA_LOADENS4_14ComposedLayoutINS4_7SwizzleILi3ELi4ELi3EEENS4_18smem_ptr_flag_bitsILi8EEENSW_INS5_IJNSA_ILi8EEESG_EEENS5_IJSG_SC_EEEEEEEvNS4_8identityENS4_23SM90_TMA_LOAD_MULTICASTES1E_vS1F_EENS_8epilogue10collective18CollectiveEpilogueINS1I_23Sm100TmaWarpSpecializedILi1ELi1ELi32ELb0ELb0EEEJSH_NS5_IJNSW_ISF_SC_EES1N_EEESI_SJ_SI_SJ_NS1I_6fusion15FusionCallbacksIS1M_NS1P_17LinearCombinationISI_fSI_fLNS_15FloatRoundStyleE2EEESH_S1O_JEEENS4_5SM1004TMEM4LOAD26SM100_TMEM_LOAD_16dp32b32xES14_NS15_INS16_ILi2ELi4ELi3EEES19_NSW_INS5_IJS1A_SF_EEENS5_IJSF_SC_EEEEEEENS4_39AutoVectorizingCopyWithAssumedAlignmentILi128EEENS4_14SM90_TMA_STOREES23_S25_S25_EEEvvEEEEvNT_6ParamsE)
        /*0044*/ 	.word	0x00000000
.L_29:


//--------------------- .nv.compat                --------------------------
	.section	.nv.compat,"",@"SHT_CUDA_COMPAT_INFO"
	.align	4
        /*0000*/ 	.byte	0x02, 0x09, 0x01, 0x00, 0x02, 0x02, 0x02, 0x00, 0x02, 0x05, 0x05, 0x00, 0x03, 0x07, 0x01, 0x01
        /*0010*/ 	.byte	0x02, 0x03, 0x01, 0x00, 0x02, 0x06, 0x01, 0x00, 0x04, 0x0b, 0x08, 0x00, 0x09, 0x00, 0x00, 0x00
        /*0020*/ 	.byte	0x00, 0x00, 0x00, 0x00


//--------------------- .nv.info._ZN7cutlass13device_kernelINS_4gemm6kernel13GemmUniversalIN4cute5tupleIJiiiiEEENS1_10collective13CollectiveMmaINS1_35MainloopSm100TmaUmmaWarpSpecializedILi13ELi2ELi4ENS5_IJNS4_1CILi4EEENSA_ILi1EEESC_EEEEENS5_IJNSA_ILi64EEESF_NSA_ILi128EEEEEENS_12float_e4m3_tENS5_IJlSC_lEEESI_SJ_NS4_8TiledMMAINS4_8MMA_AtomIJNS4_10MMA_TraitsINS4_19SM100_MMA_F8F6F4_SSEJSI_SI_fSF_SF_NS4_17integral_constantINS4_4UMMA5MajorELSQ_0EEESR_NSO_INSP_7ScaleInELSS_0EEEST_EEEEEENS4_6LayoutINS5_IJSC_SC_SC_EEENS5_IJNSA_ILi0EEESY_SY_EEEEENS5_IJNS4_10UnderscoreES11_S11_EEEEENS4_13SM90_TMA_LOADENS4_14ComposedLayoutINS4_7SwizzleILi3ELi4ELi3EEENS4_18smem_ptr_flag_bitsILi8EEENSW_INS5_IJNSA_ILi8EEESG_EEENS5_IJSG_SC_EEEEEEEvNS4_8identityENS4_23SM90_TMA_LOAD_MULTICASTES1E_vS1F_EENS_8epilogue10collective18CollectiveEpilogueINS1I_23Sm100TmaWarpSpecializedILi1ELi1ELi32ELb0ELb0EEEJSH_NS5_IJNSW_ISF_SC_EES1N_EEESI_SJ_SI_SJ_NS1I_6fusion15FusionCallbacksIS1M_NS1P_17LinearCombinationISI_fSI_fLNS_15FloatRoundStyleE2EEESH_S1O_JEEENS4_5SM1004TMEM4LOAD26SM100_TMEM_LOAD_16dp32b32xES14_NS15_INS16_ILi2ELi4ELi3EEES19_NSW_INS5_IJS1A_SF_EEENS5_IJSF_SC_EEEEEEENS4_39AutoVectorizingCopyWithAssumedAlignmentILi128EEENS4_14SM90_TMA_STOREES23_S25_S25_EEEvvEEEEvNT_6ParamsE --------------------------
	.section	.nv.info._ZN7cutlass13device_kernelINS_4gemm6kernel13GemmUniversalIN4cute5tupleIJiiiiEEENS1_10collective13CollectiveMmaINS1_35MainloopSm100TmaUmmaWarpSpecializedILi13ELi2ELi4ENS5_IJNS4_1CILi4EEENSA_ILi1EEESC_EEEEENS5_IJNSA_ILi64EEESF_NSA_ILi128EEEEEENS_12float_e4m3_tENS5_IJlSC_lEEESI_SJ_NS4_8TiledMMAINS4_8MMA_AtomIJNS4_10MMA_TraitsINS4_19SM100_MMA_F8F6F4_SSEJSI_SI_fSF_SF_NS4_17integral_constantINS4_4UMMA5MajorELSQ_0EEESR_NSO_INSP_7ScaleInELSS_0EEEST_EEEEEENS4_6LayoutINS5_IJSC_SC_SC_EEENS5_IJNSA_ILi0EEESY_SY_EEEEENS5_IJNS4_10UnderscoreES11_S11_EEEEENS4_13SM90_TMA_LOADENS4_14ComposedLayoutINS4_7SwizzleILi3ELi4ELi3EEENS4_18smem_ptr_flag_bitsILi8EEENSW_INS5_IJNSA_ILi8EEESG_EEENS5_IJSG_SC_EEEEEEEvNS4_8identityENS4_23SM90_TMA_LOAD_MULTICASTES1E_vS1F_EENS_8epilogue10collective18CollectiveEpilogueINS1I_23Sm100TmaWarpSpecializedILi1ELi1ELi32ELb0ELb0EEEJSH_NS5_IJNSW_ISF_SC_EES1N_EEESI_SJ_SI_SJ_NS1I_6fusion15FusionCallbacksIS1M_NS1P_17LinearCombinationISI_fSI_fLNS_15FloatRoundStyleE2EEESH_S1O_JEEENS4_5SM1004TMEM4LOAD26SM100_TMEM_LOAD_16dp32b32xES14_NS15_INS16_ILi2ELi4ELi3EEES19_NSW_INS5_IJS1A_SF_EEENS5_IJSF_SC_EEEEEEENS4_39AutoVectorizingCopyWithAssumedAlignmentILi128EEENS4_14SM90_TMA_STOREES23_S25_S25_EEEvvEEEEvNT_6ParamsE,"",@"SHT_CUDA_INFO"
	.sectionflags	@""
	.align	4


	//----- nvinfo : EIATTR_CUDA_API_VERSION
	.align		4
        /*0000*/ 	.byte	0x04, 0x37
        /*0002*/ 	.short	(.L_31 - .L_30)
.L_30:
        /*0004*/ 	.word	0x00000082


	//----- nvinfo : EIATTR_KPARAM_INFO
	.align		4
.L_31:
        /*0008*/ 	.byte	0x04, 0x17
        /*000a*/ 	.short	(.L_33 - .L_32)
.L_32:
        /*000c*/ 	.word	0x00000000
        /*0010*/ 	.short	0x0000
        /*0012*/ 	.short	0x0000
        /*0014*/ 	.byte	0x00, 0xf0, 0x01, 0x20


	//----- nvinfo : EIATTR_AT_ENTRY_FRAGMENTS
	.align		4
.L_33:
        /*0018*/ 	.byte	0x04, 0x4f
        /*001a*/ 	.short	(.L_35 - .L_34)


	//   ....[0]....
.L_34:
        /*001c*/ 	.word	0x00000006


	//----- nvinfo : EIATTR_RESERVED_SMEM_USED
	.align		4
.L_35:
        /*0020*/ 	.byte	0x01, 0x41
	.zero		2


	//----- nvinfo : EIATTR_SPARSE_MMA_MASK
	.align		4
        /*0024*/ 	.byte	0x03, 0x50
        /*0026*/ 	.short	0x0000


	//----- nvinfo : EIATTR_TCGEN05_1CTA_USED
	.align		4
        /*0028*/ 	.byte	0x01, 0x51
	.zero		2


	//----- nvinfo : EIATTR_MAXREG_COUNT
	.align		4
        /*002c*/ 	.byte	0x03, 0x1b
        /*002e*/ 	.short	0x00ff


	//----- nvinfo : EIATTR_NUM_BARRIERS
	.align		4
        /*0030*/ 	.byte	0x02, 0x4c
        /*0032*/ 	.byte	0x07
	.zero		1


	//----- nvinfo : EIATTR_EXTERNS
	.align		4
        /*0034*/ 	.byte	0x04, 0x0f
        /*0036*/ 	.short	(.L_37 - .L_36)


	//   ....[0]....
	.align		4
.L_36:
        /*0038*/ 	.word	index@(__assertfail)


	//----- nvinfo : EIATTR_MERCURY_ISA_VERSION
	.align		4
.L_37:
        /*003c*/ 	.byte	0x03, 0x5f
        /*003e*/ 	.short	0x0101


	//----- nvinfo : EIATTR_INT_WARP_WIDE_INSTR_OFFSETS
	.align		4
        /*0040*/ 	.byte	0x04, 0x31
        /*0042*/ 	.short	(.L_39 - .L_38)


	//   ....[0]....
.L_38:
        /*0044*/ 	.word	0x000042c0


	//   ....[1]....
        /*0048*/ 	.word	0x000042f0


	//   ....[2]....
        /*004c*/ 	.word	0x00004310


	//   ....[3]....
        /*0050*/ 	.word	0x00004ef0


	//   ....[4]....
        /*0054*/ 	.word	0x00004fa0


	//----- nvinfo : EIATTR_COOP_GROUP_MASK_REGIDS
	.align		4
.L_39:
        /*0058*/ 	.byte	0x04, 0x29
        /*005a*/ 	.short	(.L_41 - .L_40)


	//   ....[0]....
.L_40:
        /*005c*/ 	.word	0xffffffff


	//   ....[1]....
        /*0060*/ 	.word	0xffffffff


	//   ....[2]....
        /*0064*/ 	.word	0xffffffff


	//   ....[3]....
        /*0068*/ 	.word	0xffffffff


	//   ....[4]....
        /*006c*/ 	.word	0xffffffff


	//   ....[5]....
        /*0070*/ 	.word	0xffffffff


	//   ....[6]....
        /*0074*/ 	.word	0xffffffff


	//   ....[7]....
        /*0078*/ 	.word	0xffffffff


	//   ....[8]....
        /*007c*/ 	.word	0xffffffff


	//   ....[9]....
        /*0080*/ 	.word	0xffffffff


	//   ....[10]....
        /*0084*/ 	.word	0xffffffff


	//   ....[11]....
        /*0088*/ 	.word	0xffffffff


	//   ....[12]....
        /*008c*/ 	.word	0xffffffff


	//   ....[13]....
        /*0090*/ 	.word	0xffffffff


	//----- nvinfo : EIATTR_COOP_GROUP_INSTR_OFFSETS
	.align		4
.L_41:
        /*0094*/ 	.byte	0x04, 0x28
        /*0096*/ 	.short	(.L_43 - .L_42)


	//   ....[0]....
.L_42:
        /*0098*/ 	.word	0x00000080


	//   ....[1]....
        /*009c*/ 	.word	0x000004e0


	//   ....[2]....
        /*00a0*/ 	.word	0x000007c0


	//   ....[3]....
        /*00a4*/ 	.word	0x00000900


	//   ....[4]....
        /*00a8*/ 	.word	0x00000a00


	//   ....[5]....
        /*00ac*/ 	.word	0x00000b70


	//   ....[6]....
        /*00b0*/ 	.word	0x00000d10


	//   ....[7]....
        /*00b4*/ 	.word	0x00000ed0


	//   ....[8]....
        /*00b8*/ 	.word	0x00002100


	//   ....[9]....
        /*00bc*/ 	.word	0x000034b0


	//   ....[10]....
        /*00c0*/ 	.word	0x000036c0


	//   ....[11]....
        /*00c4*/ 	.word	0x000036f0


	//   ....[12]....
        /*00c8*/ 	.word	0x000041a0


	//   ....[13]....
        /*00cc*/ 	.word	0x000043d0


	//----- nvinfo : EIATTR_VRC_CTA_INIT_COUNT
	.align		4
.L_43:
        /*00d0*/ 	.byte	0x02, 0x4a
        /*00d2*/ 	.byte	0x80
	.zero		1


	//----- nvinfo : EIATTR_SYSCALL_OFFSETS
	.align		4
        /*00d4*/ 	.byte	0x04, 0x46
        /*00d6*/ 	.short	(.L_45 - .L_44)


	//   ....[0]....
.L_44:
        /*00d8*/ 	.word	0x00005b10


	//   ....[1]....
        /*00dc*/ 	.word	0x00005c50


	//   ....[2]....
        /*00e0*/ 	.word	0x000063d0


	//----- nvinfo : EIATTR_MBARRIER_INSTR_OFFSETS
	.align		4
.L_45:
        /*00e4*/ 	.byte	0x04, 0x39
        /*00e6*/ 	.short	(.L_47 - .L_46)


	//   ....[0]....
.L_46:
        /*00e8*/ 	.word	0x00000600
        /*00ec*/ 	.word	0x000000ff
        /*00f0*/ 	.word	0x00000000
        /*00f4*/ 	.short	0x0100
        /*00f6*/ 	.byte	0x04
	.zero		1


	//   ....[1]....
        /*00f8*/ 	.word	0x00000610
        /*00fc*/ 	.word	0x000000ff
        /*0100*/ 	.word	0x00000068
        /*0104*/ 	.short	0x0100
        /*0106*/ 	.byte	0x04
	.zero		1


	//   ....[2]....
        /*0108*/ 	.word	0x00000620
        /*010c*/ 	.word	0x000000ff
        /*0110*/ 	.word	0x00000008
        /*0114*/ 	.short	0x0100
        /*0116*/ 	.byte	0x04
	.zero		1


	//   ....[3]....
        /*0118*/ 	.word	0x00000630
        /*011c*/ 	.word	0x000000ff
        /*0120*/ 	.word	0x00000070
        /*0124*/ 	.short	0x0100
        /*0126*/ 	.byte	0x04
	.zero		1


	//   ....[4]....
        /*0128*/ 	.word	0x00000640
        /*012c*/ 	.word	0x000000ff
        /*0130*/ 	.word	0x00000010
        /*0134*/ 	.short	0x0100
        /*0136*/ 	.byte	0x04
	.zero		1


	//   ....[5]....
        /*0138*/ 	.word	0x00000650
        /*013c*/ 	.word	0x000000ff
        /*0140*/ 	.word	0x00000078
        /*0144*/ 	.short	0x0100
        /*0146*/ 	.byte	0x04
	.zero		1


	//   ....[6]....
        /*0148*/ 	.word	0x00000660
        /*014c*/ 	.word	0x000000ff
        /*0150*/ 	.word	0x00000018
        /*0154*/ 	.short	0x0100
        /*0156*/ 	.byte	0x04
	.zero		1


	//   ....[7]....
        /*0158*/ 	.word	0x00000670
        /*015c*/ 	.word	0x000000ff
        /*0160*/ 	.word	0x00000080
        /*0164*/ 	.short	0x0100
        /*0166*/ 	.byte	0x04
	.zero		1


	//   ....[8]....
        /*0168*/ 	.word	0x00000680
        /*016c*/ 	.word	0x000000ff
        /*0170*/ 	.word	0x00000020
        /*0174*/ 	.short	0x0100
        /*0176*/ 	.byte	0x04
	.zero		1


	//   ....[9]....
        /*0178*/ 	.word	0x00000690
        /*017c*/ 	.word	0x000000ff
        /*0180*/ 	.word	0x00000088
        /*0184*/ 	.short	0x0100
        /*0186*/ 	.byte	0x04
	.zero		1


	//   ....[10]....
        /*0188*/ 	.word	0x000006a0
        /*018c*/ 	.word	0x000000ff
        /*0190*/ 	.word	0x00000028
        /*0194*/ 	.short	0x0100
        /*0196*/ 	.byte	0x04
	.zero		1


	//   ....[11]....
        /*0198*/ 	.word	0x000006b0
        /*019c*/ 	.word	0x000000ff
        /*01a0*/ 	.word	0x00000090
        /*01a4*/ 	.short	0x0100
        /*01a6*/ 	.byte	0x04
	.zero		1


	//   ....[12]....
        /*01a8*/ 	.word	0x000006c0
        /*01ac*/ 	.word	0x000000ff
        /*01b0*/ 	.word	0x00000030
        /*01b4*/ 	.short	0x0100
        /*01b6*/ 	.byte	0x04
	.zero		1


	//   ....[13]....
        /*01b8*/ 	.word	0x000006d0
        /*01bc*/ 	.word	0x000000ff
        /*01c0*/ 	.word	0x00000098
        /*01c4*/ 	.short	0x0100
        /*01c6*/ 	.byte	0x04
	.zero		1


	//   ....[14]....
        /*01c8*/ 	.word	0x000006e0
        /*01cc*/ 	.word	0x000000ff
        /*01d0*/ 	.word	0x00000038
        /*01d4*/ 	.short	0x0100
        /*01d6*/ 	.byte	0x04
	.zero		1


	//   ....[15]....
        /*01d8*/ 	.word	0x000006f0
        /*01dc*/ 	.word	0x000000ff
        /*01e0*/ 	.word	0x000000a0
        /*01e4*/ 	.short	0x0100
        /*01e6*/ 	.byte	0x04
	.zero		1


	//   ....[16]....
        /*01e8*/ 	.word	0x00000700
        /*01ec*/ 	.word	0x000000ff
        /*01f0*/ 	.word	0x00000040
        /*01f4*/ 	.short	0x0100
        /*01f6*/ 	.byte	0x04
	.zero		1


	//   ....[17]....
        /*01f8*/ 	.word	0x00000710
        /*01fc*/ 	.word	0x000000ff
        /*0200*/ 	.word	0x000000a8
        /*0204*/ 	.short	0x0100
        /*0206*/ 	.byte	0x04
	.zero		1


	//   ....[18]....
        /*0208*/ 	.word	0x00000720
        /*020c*/ 	.word	0x000000ff
        /*0210*/ 	.word	0x00000048
        /*0214*/ 	.short	0x0100
        /*0216*/ 	.byte	0x04
	.zero		1


	//   ....[19]....
        /*0218*/ 	.word	0x00000730
        /*021c*/ 	.word	0x000000ff
        /*0220*/ 	.word	0x000000b0
        /*0224*/ 	.short	0x0100
        /*0226*/ 	.byte	0x04
	.zero		1


	//   ....[20]....
        /*0228*/ 	.word	0x00000740
        /*022c*/ 	.word	0x000000ff
        /*0230*/ 	.word	0x00000050
        /*0234*/ 	.short	0x0100
        /*0236*/ 	.byte	0x04
	.zero		1


	//   ....[21]....
        /*0238*/ 	.word	0x00000750
        /*023c*/ 	.word	0x000000ff
        /*0240*/ 	.word	0x000000b8
        /*0244*/ 	.short	0x0100
        /*0246*/ 	.byte	0x04
	.zero		1


	//   ....[22]....
        /*0248*/ 	.word	0x00000760
        /*024c*/ 	.word	0x000000ff
        /*0250*/ 	.word	0x00000058
        /*0254*/ 	.short	0x0100
        /*0256*/ 	.byte	0x04
	.zero		1


	//   ....[23]....
        /*0258*/ 	.word	0x00000770
        /*025c*/ 	.word	0x000000ff
        /*0260*/ 	.word	0x000000c0
        /*0264*/ 	.short	0x0100
        /*0266*/ 	.byte	0x04
	.zero		1


	//   ....[24]....
        /*0268*/ 	.word	0x00000780
        /*026c*/ 	.word	0x000000ff
        /*0270*/ 	.word	0x00000060
        /*0274*/ 	.short	0x0100
        /*0276*/ 	.byte	0x04
	.zero		1


	//   ....[25]....
        /*0278*/ 	.word	0x00000790
        /*027c*/ 	.word	0x000000ff
        /*0280*/ 	.word	0x000000c8
        /*0284*/ 	.short	0x0100
        /*0286*/ 	.byte	0x04
	.zero		1


	//   ....[26]....
        /*0288*/ 	.word	0x000008d0
        /*028c*/ 	.word	0x000000ff
        /*0290*/ 	.word	0x000000d0
        /*0294*/ 	.short	0x0100
        /*0296*/ 	.byte	0x04
	.zero		1


	//   ....[27]....
        /*0298*/ 	.word	0x000008e0
        /*029c*/ 	.word	0x000000ff
        /*02a0*/ 	.word	0x000000d8
        /*02a4*/ 	.short	0x0100
        /*02a6*/ 	.byte	0x04
	.zero		1


	//   ....[28]....
        /*02a8*/ 	.word	0x000009d0
        /*02ac*/ 	.word	0x000000ff
        /*02b0*/ 	.word	0x000000e0
        /*02b4*/ 	.short	0x0100
        /*02b6*/ 	.byte	0x06
	.zero		1


	//   ....[29]....
        /*02b8*/ 	.word	0x000009e0
        /*02bc*/ 	.word	0x000000ff
        /*02c0*/ 	.word	0x000000e8
        /*02c4*/ 	.short	0x0100
        /*02c6*/ 	.byte	0x06
	.zero		1


	//   ....[30]....
        /*02c8*/ 	.word	0x00000b20
        /*02cc*/ 	.word	0x000000ff
        /*02d0*/ 	.word	0x000000f0
        /*02d4*/ 	.short	0x0100
        /*02d6*/ 	.byte	0x06
	.zero		1


	//   ....[31]....
        /*02d8*/ 	.word	0x00000b30
        /*02dc*/ 	.word	0x000000ff
        /*02e0*/ 	.word	0x00000100
        /*02e4*/ 	.short	0x0100
        /*02e6*/ 	.byte	0x06
	.zero		1


	//   ....[32]....
        /*02e8*/ 	.word	0x00000b40
        /*02ec*/ 	.word	0x000000ff
        /*02f0*/ 	.word	0x000000f8
        /*02f4*/ 	.short	0x0100
        /*02f6*/ 	.byte	0x06
	.zero		1


	//   ....[33]....
        /*02f8*/ 	.word	0x00000b50
        /*02fc*/ 	.word	0x000000ff
        /*0300*/ 	.word	0x00000108
        /*0304*/ 	.short	0x0100
        /*0306*/ 	.byte	0x06
	.zero		1


	//   ....[34]....
        /*0308*/ 	.word	0x00000c80
        /*030c*/ 	.word	0x000000ff
        /*0310*/ 	.word	0x00000110
        /*0314*/ 	.short	0x0100
        /*0316*/ 	.byte	0x04
	.zero		1


	//   ....[35]....
        /*0318*/ 	.word	0x00000c90
        /*031c*/ 	.word	0x000000ff
        /*0320*/ 	.word	0x00000130
        /*0324*/ 	.short	0x0100
        /*0326*/ 	.byte	0x04
	.zero		1


	//   ....[36]....
        /*0328*/ 	.word	0x00000ca0
        /*032c*/ 	.word	0x000000ff
        /*0330*/ 	.word	0x00000118
        /*0334*/ 	.short	0x0100
        /*0336*/ 	.byte	0x04
	.zero		1


	//   ....[37]....
        /*0338*/ 	.word	0x00000cb0
        /*033c*/ 	.word	0x000000ff
        /*0340*/ 	.word	0x00000138
        /*0344*/ 	.short	0x0100
        /*0346*/ 	.byte	0x04
	.zero		1


	//   ....[38]....
        /*0348*/ 	.word	0x00000cc0
        /*034c*/ 	.word	0x000000ff
        /*0350*/ 	.word	0x00000120
        /*0354*/ 	.short	0x0100
        /*0356*/ 	.byte	0x04
	.zero		1


	//   ....[39]....
        /*0358*/ 	.word	0x00000cd0
        /*035c*/ 	.word	0x000000ff
        /*0360*/ 	.word	0x00000140
        /*0364*/ 	.short	0x0100
        /*0366*/ 	.byte	0x04
	.zero		1


	//   ....[40]....
        /*0368*/ 	.word	0x00000ce0
        /*036c*/ 	.word	0x000000ff
        /*0370*/ 	.word	0x00000128
        /*0374*/ 	.short	0x0100
        /*0376*/ 	.byte	0x04
	.zero		1


	//   ....[41]....
        /*0378*/ 	.word	0x00000cf0
        /*037c*/ 	.word	0x000000ff
        /*0380*/ 	.word	0x00000148
        /*0384*/ 	.short	0x0100
        /*0386*/ 	.byte	0x04
	.zero		1


	//   ....[42]....
        /*0388*/ 	.word	0x00000de0
        /*038c*/ 	.word	0x000000ff
        /*0390*/ 	.word	0x00000150
        /*0394*/ 	.short	0x0100
        /*0396*/ 	.byte	0x04
	.zero		1


	//   ....[43]....
        /*0398*/ 	.word	0x00000df0
        /*039c*/ 	.word	0x000000ff
        /*03a0*/ 	.word	0x00000160
        /*03a4*/ 	.short	0x0100
        /*03a6*/ 	.byte	0x04
	.zero		1


	//   ....[44]....
        /*03a8*/ 	.word	0x00000e00
        /*03ac*/ 	.word	0x000000ff
        /*03b0*/ 	.word	0x00000158
        /*03b4*/ 	.short	0x0100
        /*03b6*/ 	.byte	0x04
	.zero		1


	//   ....[45]....
        /*03b8*/ 	.word	0x00000e10
        /*03bc*/ 	.word	0x000000ff
        /*03c0*/ 	.word	0x00000168
        /*03c4*/ 	.short	0x0100
        /*03c6*/ 	.byte	0x04
	.zero		1


	//   ....[46]....
        /*03c8*/ 	.word	0x00001980
        /*03cc*/ 	.word	0x00000000
        /*03d0*/ 	.word	0x00000160
        /*03d4*/ 	.short	0x010a
        /*03d6*/ 	.byte	0xff
	.zero		1


	//   ....[47]....
        /*03d8*/ 	.word	0x000019b0
        /*03dc*/ 	.word	0x00000000
        /*03e0*/ 	.word	0x00000150
        /*03e4*/ 	.short	0x0101
        /*03e6*/ 	.byte	0xff
	.zero		1


	//   ....[48]....
        /*03e8*/ 	.word	0x00001a80
        /*03ec*/ 	.word	0x000000ff
        /*03f0*/ 	.word	0x00000068
        /*03f4*/ 	.short	0x010a
        /*03f6*/ 	.byte	0x04
	.zero		1


	//   ....[49]....
        /*03f8*/ 	.word	0x00001b00
        /*03fc*/ 	.word	0x000000ff
        /*0400*/ 	.word	0x00000068
        /*0404*/ 	.short	0x010a
        /*0406*/ 	.byte	0x21
	.zero		1


	//   ....[50]....
        /*0408*/ 	.word	0x00001c90
        /*040c*/ 	.word	0x000000ff
        /*0410*/ 	.word	0x00000068
        /*0414*/ 	.short	0x010a
        /*0416*/ 	.byte	0x08
	.zero		1


	//   ....[51]....
        /*0418*/ 	.word	0x00001db0
        /*041c*/ 	.word	0x000000ff
        /*0420*/ 	.word	0x000000e8
        /*0424*/ 	.short	0x0101
        /*0426*/ 	.byte	0x06
	.zero		1


	//   ....[52]....
        /*0428*/ 	.word	0x00001dd0
        /*042c*/ 	.word	0x000000ff
        /*0430*/ 	.word	0x00000068
        /*0434*/ 	.short	0x010a
        /*0436*/ 	.byte	0x04
	.zero		1


	//   ....[53]....
        /*0438*/ 	.word	0x00001e50
        /*043c*/ 	.word	0x000000ff
        /*0440*/ 	.word	0x00000068
        /*0444*/ 	.short	0x010a
        /*0446*/ 	.byte	0x11
	.zero		1


	//   ....[54]....
        /*0448*/ 	.word	0x00002060
        /*044c*/ 	.word	0x000000ff
        /*0450*/ 	.word	0x00000068
        /*0454*/ 	.short	0x010a
        /*0456*/ 	.byte	0x07
	.zero		1


	//   ....[55]....
        /*0458*/ 	.word	0x00002130
        /*045c*/ 	.word	0x00000003
        /*0460*/ 	.word	0x000000f0
        /*0464*/ 	.short	0x010a
        /*0466*/ 	.byte	0xff
	.zero		1


	//   ....[56]....
        /*0468*/ 	.word	0x00002280
        /*046c*/ 	.word	0x00000000
        /*0470*/ 	.word	0x00000000
        /*0474*/ 	.short	0x0101
        /*0476*/ 	.byte	0xff
	.zero		1


	//   ....[57]....
        /*0478*/ 	.word	0x00002820
        /*047c*/ 	.word	0x000000ff
        /*0480*/ 	.word	0x00000000
        /*0484*/ 	.short	0x010a
        /*0486*/ 	.byte	0x04
	.zero		1


	//   ....[58]....
        /*0488*/ 	.word	0x000028b0
        /*048c*/ 	.word	0x000000ff
        /*0490*/ 	.word	0x00000000
        /*0494*/ 	.short	0x010a
        /*0496*/ 	.byte	0x05
	.zero		1


	//   ....[59]....
        /*0498*/ 	.word	0x00002940
        /*049c*/ 	.word	0x000000ff
        /*04a0*/ 	.word	0x00000000
        /*04a4*/ 	.short	0x010a
        /*04a6*/ 	.byte	0x05
	.zero		1


	//   ....[60]....
        /*04a8*/ 	.word	0x000029d0
        /*04ac*/ 	.word	0x000000ff
        /*04b0*/ 	.word	0x00000000
        /*04b4*/ 	.short	0x010a
        /*04b6*/ 	.byte	0x05
	.zero		1


	//   ....[61]....
        /*04b8*/ 	.word	0x00002a60
        /*04bc*/ 	.word	0x000000ff
        /*04c0*/ 	.word	0x00000000
        /*04c4*/ 	.short	0x010a
        /*04c6*/ 	.byte	0x05
	.zero		1


	//   ....[62]....
        /*04c8*/ 	.word	0x00002af0
        /*04cc*/ 	.word	0x000000ff
        /*04d0*/ 	.word	0x00000000
        /*04d4*/ 	.short	0x010a
        /*04d6*/ 	.byte	0x05
	.zero		1


	//   ....[63]....
        /*04d8*/ 	.word	0x00002b80
        /*04dc*/ 	.word	0x000000ff
        /*04e0*/ 	.word	0x00000000
        /*04e4*/ 	.short	0x010a
        /*04e6*/ 	.byte	0x05
	.zero		1


	//   ....[64]....
        /*04e8*/ 	.word	0x00002c10
        /*04ec*/ 	.word	0x000000ff
        /*04f0*/ 	.word	0x00000000
        /*04f4*/ 	.short	0x010a
        /*04f6*/ 	.byte	0x05
	.zero		1


	//   ....[65]....
        /*04f8*/ 	.word	0x00002ca0
        /*04fc*/ 	.word	0x000000ff
        /*0500*/ 	.word	0x00000000
        /*0504*/ 	.short	0x010a
        /*0506*/ 	.byte	0x05
	.zero		1


	//   ....[66]....
        /*0508*/ 	.word	0x00002d30
        /*050c*/ 	.word	0x000000ff
        /*0510*/ 	.word	0x00000000
        /*0514*/ 	.short	0x010a
        /*0516*/ 	.byte	0x05
	.zero		1


	//   ....[67]....
        /*0518*/ 	.word	0x00002dc0
        /*051c*/ 	.word	0x000000ff
        /*0520*/ 	.word	0x00000000
        /*0524*/ 	.short	0x010a
        /*0526*/ 	.byte	0x05
	.zero		1


	//   ....[68]....
        /*0528*/ 	.word	0x00002e50
        /*052c*/ 	.word	0x000000ff
        /*0530*/ 	.word	0x00000000
        /*0534*/ 	.short	0x010a
        /*0536*/ 	.byte	0x05
	.zero		1


	//   ....[69]....
        /*0538*/ 	.word	0x00002ef0
        /*053c*/ 	.word	0x00000000
        /*0540*/ 	.word	0x00000000
        /*0544*/ 	.short	0x010a
        /*0546*/ 	.byte	0xff
	.zero		1


	//   ....[70]....
        /*0548*/ 	.word	0x00003010
        /*054c*/ 	.word	0x00000002
        /*0550*/ 	.word	0x00000150
        /*0554*/ 	.short	0x010a
        /*0556*/ 	.byte	0xff
	.zero		1


	//   ....[71]....
        /*0558*/ 	.word	0x00003080
        /*055c*/ 	.word	0x00000002
        /*0560*/ 	.word	0x00000000
        /*0564*/ 	.short	0x0101
        /*0566*/ 	.byte	0xff
	.zero		1


	//   ....[72]....
        /*0568*/ 	.word	0x000030a0
        /*056c*/ 	.word	0x000000ff
        /*0570*/ 	.word	0x00000100
        /*0574*/ 	.short	0x010a
        /*0576*/ 	.byte	0x04
	.zero		1


	//   ....[73]....
        /*0578*/ 	.word	0x000031c0
        /*057c*/ 	.word	0x00000002
        /*0580*/ 	.word	0x000000f0
        /*0584*/ 	.short	0x010a
        /*0586*/ 	.byte	0xff
	.zero		1


	//   ....[74]....
        /*0588*/ 	.word	0x000032c0
        /*058c*/ 	.word	0x00000002
        /*0590*/ 	.word	0x00000000
        /*0594*/ 	.short	0x0101
        /*0596*/ 	.byte	0xff
	.zero		1


	//   ....[75]....
        /*0598*/ 	.word	0x00003350
        /*059c*/ 	.word	0x000000ff
        /*05a0*/ 	.word	0x00000100
        /*05a4*/ 	.short	0x0106
        /*05a6*/ 	.byte	0x04
	.zero		1


	//   ....[76]....
        /*05a8*/ 	.word	0x00003370
        /*05ac*/ 	.word	0x000000ff
        /*05b0*/ 	.word	0x00000100
        /*05b4*/ 	.short	0x010a
        /*05b6*/ 	.byte	0x04
	.zero		1


	//   ....[77]....
        /*05b8*/ 	.word	0x00003400
        /*05bc*/ 	.word	0x000000ff
        /*05c0*/ 	.word	0x00000100
        /*05c4*/ 	.short	0x0106
        /*05c6*/ 	.byte	0x07
	.zero		1


	//   ....[78]....
        /*05c8*/ 	.word	0x00003440
        /*05cc*/ 	.word	0x00000000
        /*05d0*/ 	.word	0x00000100
        /*05d4*/ 	.short	0x010a
        /*05d6*/ 	.byte	0xff
	.zero		1


	//   ....[79]....
        /*05d8*/ 	.word	0x00003990
        /*05dc*/ 	.word	0x00000000
        /*05e0*/ 	.word	0x000000f0
        /*05e4*/ 	.short	0x010a
        /*05e6*/ 	.byte	0xff
	.zero		1


	//   ....[80]....
        /*05e8*/ 	.word	0x00003a90
        /*05ec*/ 	.word	0x00000003
        /*05f0*/ 	.word	0x00000000
        /*05f4*/ 	.short	0x0101
        /*05f6*/ 	.byte	0xff
	.zero		1


	//   ....[81]....
        /*05f8*/ 	.word	0x00003aa0
        /*05fc*/ 	.word	0x000000ff
        /*0600*/ 	.word	0x00000000
        /*0604*/ 	.short	0x010a
        /*0606*/ 	.byte	0x04
	.zero		1


	//   ....[82]....
        /*0608*/ 	.word	0x00003b20
        /*060c*/ 	.word	0x000000ff
        /*0610*/ 	.word	0x00000130
        /*0614*/ 	.short	0x010a
        /*0616*/ 	.byte	0x1f
	.zero		1


	//   ....[83]....
        /*0618*/ 	.word	0x00003c00
        /*061c*/ 	.word	0x000000ff
        /*0620*/ 	.word	0x00000000
        /*0624*/ 	.short	0x010a
        /*0626*/ 	.byte	0x05
	.zero		1


	//   ....[84]....
        /*0628*/ 	.word	0x00003d40
        /*062c*/ 	.word	0x000000ff
        /*0630*/ 	.word	0x00000000
        /*0634*/ 	.short	0x010a
        /*0636*/ 	.byte	0x04
	.zero		1


	//   ....[85]....
        /*0638*/ 	.word	0x00003fd0
        /*063c*/ 	.word	0x000000ff
        /*0640*/ 	.word	0x00000000
        /*0644*/ 	.short	0x010a
        /*0646*/ 	.byte	0x04
	.zero		1


	//   ....[86]....
        /*0648*/ 	.word	0x00004060
        /*064c*/ 	.word	0x000000ff
        /*0650*/ 	.word	0x00000000
        /*0654*/ 	.short	0x010a
        /*0656*/ 	.byte	0x05
	.zero		1


	//   ....[87]....
        /*0658*/ 	.word	0x000040f0
        /*065c*/ 	.word	0x000000ff
        /*0660*/ 	.word	0x00000000
        /*0664*/ 	.short	0x010a
        /*0666*/ 	.byte	0x05
	.zero		1


	//   ....[88]....
        /*0668*/ 	.word	0x00004180
        /*066c*/ 	.word	0x000000ff
        /*0670*/ 	.word	0x00000000
        /*0674*/ 	.short	0x010a
        /*0676*/ 	.byte	0x04
	.zero		1


	//   ....[89]....
        /*0678*/ 	.word	0x00004670
        /*067c*/ 	.word	0x00000003
        /*0680*/ 	.word	0x000000f0
        /*0684*/ 	.short	0x010a
        /*0686*/ 	.byte	0xff
	.zero		1


	//   ....[90]....
        /*0688*/ 	.word	0x000047e0
        /*068c*/ 	.word	0x00000000
        /*0690*/ 	.word	0x00000000
        /*0694*/ 	.short	0x0101
        /*0696*/ 	.byte	0xff
	.zero		1


	//   ....[91]....
        /*0698*/ 	.word	0x00004ca0
        /*069c*/ 	.word	0x000000ff
        /*06a0*/ 	.word	0x000000e8
        /*06a4*/ 	.short	0x010a
        /*06a6*/ 	.byte	0x11
	.zero		1


	//   ....[92]....
        /*06a8*/ 	.word	0x00004e30
        /*06ac*/ 	.word	0x000000ff
        /*06b0*/ 	.word	0x000000d8
        /*06b4*/ 	.short	0x010a
        /*06b6*/ 	.byte	0x11
	.zero		1


	//   ....[93]....
        /*06b8*/ 	.word	0x00005040
        /*06bc*/ 	.word	0x000000ff
        /*06c0*/ 	.word	0x000000d0
        /*06c4*/ 	.short	0x010b
        /*06c6*/ 	.byte	0x11
	.zero		1


	//   ....[94]....
        /*06c8*/ 	.word	0x00005050
        /*06cc*/ 	.word	0x000000ff
        /*06d0*/ 	.word	0x00000000
        /*06d4*/ 	.short	0x0101
        /*06d6*/ 	.byte	0x30
	.zero		1


	//   ....[95]....
        /*06d8*/ 	.word	0x00005090
        /*06dc*/ 	.word	0x00000000
        /*06e0*/ 	.word	0x000000d8
        /*06e4*/ 	.short	0x010a
        /*06e6*/ 	.byte	0xff
	.zero		1


	//   ....[96]....
        /*06e8*/ 	.word	0x000053d0
        /*06ec*/ 	.word	0x00000003
        /*06f0*/ 	.word	0x000000f0
        /*06f4*/ 	.short	0x010a
        /*06f6*/ 	.byte	0xff
	.zero		1


	//   ....[97]....
        /*06f8*/ 	.word	0x00005550
        /*06fc*/ 	.word	0x00000000
        /*0700*/ 	.word	0x00000000
        /*0704*/ 	.short	0x0101
        /*0706*/ 	.byte	0xff
	.zero		1


	//   ....[98]....
        /*0708*/ 	.word	0x00005fb0
        /*070c*/ 	.word	0x000000ff
        /*0710*/ 	.word	0x000000d0
        /*0714*/ 	.short	0x010a
        /*0716*/ 	.byte	0x2c
	.zero		1


	//   ....[99]....
        /*0718*/ 	.word	0x00005fc0
        /*071c*/ 	.word	0x00000016
        /*0720*/ 	.word	0x00000110
        /*0724*/ 	.short	0x010a
        /*0726*/ 	.byte	0xff
	.zero		1


	//   ....[100]....
        /*0728*/ 	.word	0x00006170
        /*072c*/ 	.word	0x000000ff
        /*0730*/ 	.word	0x000000d0
        /*0734*/ 	.short	0x010a
        /*0736*/ 	.byte	0x2c
	.zero		1


	//   ....[101]....
        /*0738*/ 	.word	0x00006250
        /*073c*/ 	.word	0x000000ff
        /*0740*/ 	.word	0x00000000
        /*0744*/ 	.short	0x0101
        /*0746*/ 	.byte	0x04
	.zero		1


	//   ....[102]....
        /*0748*/ 	.word	0x000062b0
        /*074c*/ 	.word	0x00000016
        /*0750*/ 	.word	0x00000110
        /*0754*/ 	.short	0x010a
        /*0756*/ 	.byte	0xff
	.zero		1


	//   ....[103]....
        /*0758*/ 	.word	0x00006620
        /*075c*/ 	.word	0x000000ff
        /*0760*/ 	.word	0x00000000
        /*0764*/ 	.short	0x0101
        /*0766*/ 	.byte	0x04
	.zero		1


	//   ....[104]....
        /*0768*/ 	.word	0x00006f00
        /*076c*/ 	.word	0x00000000
        /*0770*/ 	.word	0x00000160
        /*0774*/ 	.short	0x010a
        /*0776*/ 	.byte	0xff
	.zero		1


	//   ....[105]....
        /*0778*/ 	.word	0x00006f60
        /*077c*/ 	.word	0x00000000
        /*0780*/ 	.word	0x00000068
        /*0784*/ 	.short	0x010a
        /*0786*/ 	.byte	0xff
	.zero		1


	//   ....[106]....
        /*0788*/ 	.word	0x00006fc0
        /*078c*/ 	.word	0x00000000
        /*0790*/ 	.word	0x00000068
        /*0794*/ 	.short	0x010a
        /*0796*/ 	.byte	0xff
	.zero		1


	//   ....[107]....
        /*0798*/ 	.word	0x00007010
        /*079c*/ 	.word	0x00000003
        /*07a0*/ 	.word	0x000000f0
        /*07a4*/ 	.short	0x010a
        /*07a6*/ 	.byte	0xff
	.zero		1


	//   ....[108]....
        /*07a8*/ 	.word	0x00007070
        /*07ac*/ 	.word	0x00000000
        /*07b0*/ 	.word	0x00000000
        /*07b4*/ 	.short	0x010a
        /*07b6*/ 	.byte	0xff
	.zero		1


	//   ....[109]....
        /*07b8*/ 	.word	0x000070d0
        /*07bc*/ 	.word	0x00000000
        /*07c0*/ 	.word	0x00000000
        /*07c4*/ 	.short	0x010a
        /*07c6*/ 	.byte	0xff
	.zero		1


	//   ....[110]....
        /*07c8*/ 	.word	0x00007130
        /*07cc*/ 	.word	0x00000000
        /*07d0*/ 	.word	0x00000000
        /*07d4*/ 	.short	0x010a
        /*07d6*/ 	.byte	0xff
	.zero		1


	//   ....[111]....
        /*07d8*/ 	.word	0x00007190
        /*07dc*/ 	.word	0x00000000
        /*07e0*/ 	.word	0x00000000
        /*07e4*/ 	.short	0x010a
        /*07e6*/ 	.byte	0xff
	.zero		1


	//   ....[112]....
        /*07e8*/ 	.word	0x000071f0
        /*07ec*/ 	.word	0x00000000
        /*07f0*/ 	.word	0x00000000
        /*07f4*/ 	.short	0x010a
        /*07f6*/ 	.byte	0xff
	.zero		1


	//   ....[113]....
        /*07f8*/ 	.word	0x00007250
        /*07fc*/ 	.word	0x00000000
        /*0800*/ 	.word	0x00000000
        /*0804*/ 	.short	0x010a
        /*0806*/ 	.byte	0xff
	.zero		1


	//   ....[114]....
        /*0808*/ 	.word	0x000072b0
        /*080c*/ 	.word	0x00000000
        /*0810*/ 	.word	0x00000000
        /*0814*/ 	.short	0x010a
        /*0816*/ 	.byte	0xff
	.zero		1


	//   ....[115]....
        /*0818*/ 	.word	0x00007310
        /*081c*/ 	.word	0x00000000
        /*0820*/ 	.word	0x00000000
        /*0824*/ 	.short	0x010a
        /*0826*/ 	.byte	0xff
	.zero		1


	//   ....[116]....
        /*0828*/ 	.word	0x00007370
        /*082c*/ 	.word	0x00000000
        /*0830*/ 	.word	0x00000000
        /*0834*/ 	.short	0x010a
        /*0836*/ 	.byte	0xff
	.zero		1


	//   ....[117]....
        /*0838*/ 	.word	0x000073d0
        /*083c*/ 	.word	0x00000000
        /*0840*/ 	.word	0x00000000
        /*0844*/ 	.short	0x010a
        /*0846*/ 	.byte	0xff
	.zero		1


	//   ....[118]....
        /*0848*/ 	.word	0x00007430
        /*084c*/ 	.word	0x00000000
        /*0850*/ 	.word	0x00000000
        /*0854*/ 	.short	0x010a
        /*0856*/ 	.byte	0xff
	.zero		1


	//   ....[119]....
        /*0858*/ 	.word	0x00007490
        /*085c*/ 	.word	0x00000000
        /*0860*/ 	.word	0x00000000
        /*0864*/ 	.short	0x010a
        /*0866*/ 	.byte	0xff
	.zero		1


	//   ....[120]....
        /*0868*/ 	.word	0x000074e0
        /*086c*/ 	.word	0x00000002
        /*0870*/ 	.word	0x00000150
        /*0874*/ 	.short	0x010a
        /*0876*/ 	.byte	0xff
	.zero		1


	//   ....[121]....
        /*0878*/ 	.word	0x00007540
        /*087c*/ 	.word	0x00000002
        /*0880*/ 	.word	0x00000100
        /*0884*/ 	.short	0x010a
        /*0886*/ 	.byte	0xff
	.zero		1


	//   ....[122]....
        /*0888*/ 	.word	0x00007590
        /*088c*/ 	.word	0x00000002
        /*0890*/ 	.word	0x000000f0
        /*0894*/ 	.short	0x010a
        /*0896*/ 	.byte	0xff
	.zero		1


	//   ....[123]....
        /*0898*/ 	.word	0x000075f0
        /*089c*/ 	.word	0x00000000
        /*08a0*/ 	.word	0x00000100
        /*08a4*/ 	.short	0x010a
        /*08a6*/ 	.byte	0xff
	.zero		1


	//   ....[124]....
        /*08a8*/ 	.word	0x00007640
        /*08ac*/ 	.word	0x00000000
        /*08b0*/ 	.word	0x000000f0
        /*08b4*/ 	.short	0x010a
        /*08b6*/ 	.byte	0xff
	.zero		1


	//   ....[125]....
        /*08b8*/ 	.word	0x000076a0
        /*08bc*/ 	.word	0x00000002
        /*08c0*/ 	.word	0x00000130
        /*08c4*/ 	.short	0x010a
        /*08c6*/ 	.byte	0xff
	.zero		1


	//   ....[126]....
        /*08c8*/ 	.word	0x00007700
        /*08cc*/ 	.word	0x00000000
        /*08d0*/ 	.word	0x00000000
        /*08d4*/ 	.short	0x010a
        /*08d6*/ 	.byte	0xff
	.zero		1


	//   ....[127]....
        /*08d8*/ 	.word	0x00007760
        /*08dc*/ 	.word	0x00000000
        /*08e0*/ 	.word	0x00000000
        /*08e4*/ 	.short	0x010a
        /*08e6*/ 	.byte	0xff
	.zero		1


	//   ....[128]....
        /*08e8*/ 	.word	0x000077c0
        /*08ec*/ 	.word	0x00000000
        /*08f0*/ 	.word	0x00000000
        /*08f4*/ 	.short	0x010a
        /*08f6*/ 	.byte	0xff
	.zero		1


	//   ....[129]....
        /*08f8*/ 	.word	0x00007820
        /*08fc*/ 	.word	0x00000000
        /*0900*/ 	.word	0x00000000
        /*0904*/ 	.short	0x010a
        /*0906*/ 	.byte	0xff
	.zero		1


	//   ....[130]....
        /*0908*/ 	.word	0x00007880
        /*090c*/ 	.word	0x00000000
        /*0910*/ 	.word	0x00000000
        /*0914*/ 	.short	0x010a
        /*0916*/ 	.byte	0xff
	.zero		1


	//   ....[131]....
        /*0918*/ 	.word	0x000078d0
        /*091c*/ 	.word	0x00000003
        /*0920*/ 	.word	0x000000f0
        /*0924*/ 	.short	0x010a
        /*0926*/ 	.byte	0xff
	.zero		1


	//   ....[132]....
        /*0928*/ 	.word	0x00007930
        /*092c*/ 	.word	0x00000000
        /*0930*/ 	.word	0x000000e8
        /*0934*/ 	.short	0x010a
        /*0936*/ 	.byte	0xff
	.zero		1


	//   ....[133]....
        /*0938*/ 	.word	0x00007990
        /*093c*/ 	.word	0x00000000
        /*0940*/ 	.word	0x000000d8
        /*0944*/ 	.short	0x010a
        /*0946*/ 	.byte	0xff
	.zero		1


	//   ....[134]....
        /*0948*/ 	.word	0x000079e0
        /*094c*/ 	.word	0x00000003
        /*0950*/ 	.word	0x000000f0
        /*0954*/ 	.short	0x010a
        /*0956*/ 	.byte	0xff
	.zero		1


	//   ....[135]....
        /*0958*/ 	.word	0x00007a40
        /*095c*/ 	.word	0x00000000
        /*0960*/ 	.word	0x000000d0
        /*0964*/ 	.short	0x010a
        /*0966*/ 	.byte	0xff
	.zero		1


	//   ....[136]....
        /*0968*/ 	.word	0x00007a90
        /*096c*/ 	.word	0x00000016
        /*0970*/ 	.word	0x00000110
        /*0974*/ 	.short	0x010a
        /*0976*/ 	.byte	0xff
	.zero		1


	//----- nvinfo : EIATTR_NUM_MBARRIERS
	.align		4
.L_47:
        /*0978*/ 	.byte	0x03, 0x38
        /*097a*/ 	.short	0x002e


	//----- nvinfo : EIATTR_EXIT_INSTR_OFFSETS
	.align		4
        /*097c*/ 	.byte	0x04, 0x1c
        /*097e*/ 	.short	(.L_49 - .L_48)


	//   ....[0]....
.L_48:
        /*0980*/ 	.word	0x00002f20


	//   ....[1]....
        /*0984*/ 	.word	0x00003410


	//   ....[2]....
        /*0988*/ 	.word	0x00003470


	//   ....[3]....
        /*098c*/ 	.word	0x000043e0


	//   ....[4]....
        /*0990*/ 	.word	0x000050c0


	//   ....[5]....
        /*0994*/ 	.word	0x00005100


	//   ....[6]....
        /*0998*/ 	.word	0x00006ef0


	//----- nvinfo : EIATTR_MAX_THREADS
	.align		4
.L_49:
        /*099c*/ 	.byte	0x04, 0x05
        /*099e*/ 	.short	(.L_51 - .L_50)
.L_50:
        /*09a0*/ 	.word	0x00000100
        /*09a4*/ 	.word	0x00000001
        /*09a8*/ 	.word	0x00000001


	//----- nvinfo : EIATTR_CRS_STACK_SIZE
	.align		4
.L_51:
        /*09ac*/ 	.byte	0x04, 0x1e
        /*09ae*/ 	.short	(.L_53 - .L_52)
.L_52:
        /*09b0*/ 	.word	0x00000000


	//----- nvinfo : EIATTR_CBANK_PARAM_SIZE
	.align		4
.L_53:
        /*09b4*/ 	.byte	0x03, 0x19
        /*09b6*/ 	.short	0x0800


	//----- nvinfo : EIATTR_PARAM_CBANK
	.align		4
        /*09b8*/ 	.byte	0x04, 0x0a
        /*09ba*/ 	.short	(.L_55 - .L_54)
	.align		4
.L_54:
        /*09bc*/ 	.word	index@(.nv.constant0._ZN7cutlass13device_kernelINS_4gemm6kernel13GemmUniversalIN4cute5tupleIJiiiiEEENS1_10collective13CollectiveMmaINS1_35MainloopSm100TmaUmmaWarpSpecializedILi13ELi2ELi4ENS5_IJNS4_1CILi4EEENSA_ILi1EEESC_EEEEENS5_IJNSA_ILi64EEESF_NSA_ILi128EEEEEENS_12float_e4m3_tENS5_IJlSC_lEEESI_SJ_NS4_8TiledMMAINS4_8MMA_AtomIJNS4_10MMA_TraitsINS4_19SM100_MMA_F8F6F4_SSEJSI_SI_fSF_SF_NS4_17integral_constantINS4_4UMMA5MajorELSQ_0EEESR_NSO_INSP_7ScaleInELSS_0EEEST_EEEEEENS4_6LayoutINS5_IJSC_SC_SC_EEENS5_IJNSA_ILi0EEESY_SY_EEEEENS5_IJNS4_10UnderscoreES11_S11_EEEEENS4_13SM90_TMA_LOADENS4_14ComposedLayoutINS4_7SwizzleILi3ELi4ELi3EEENS4_18smem_ptr_flag_bitsILi8EEENSW_INS5_IJNSA_ILi8EEESG_EEENS5_IJSG_SC_EEEEEEEvNS4_8identityENS4_23SM90_TMA_LOAD_MULTICASTES1E_vS1F_EENS_8epilogue10collective18CollectiveEpilogueINS1I_23Sm100TmaWarpSpecializedILi1ELi1ELi32ELb0ELb0EEEJSH_NS5_IJNSW_ISF_SC_EES1N_EEESI_SJ_SI_SJ_NS1I_6fusion15FusionCallbacksIS1M_NS1P_17LinearCombinationISI_fSI_fLNS_15FloatRoundStyleE2EEESH_S1O_JEEENS4_5SM1004TMEM4LOAD26SM100_TMEM_LOAD_16dp32b32xES14_NS15_INS16_ILi2ELi4ELi3EEES19_NSW_INS5_IJS1A_SF_EEENS5_IJSF_SC_EEEEEEENS4_39AutoVectorizingCopyWithAssumedAlignmentILi128EEENS4_14SM90_TMA_STOREES23_S25_S25_EEEvvEEEEvNT_6ParamsE)
        /*09c0*/ 	.short	0x0380
        /*09c2*/ 	.short	0x0800


	//----- nvinfo : EIATTR_SW_WAR
	.align		4
.L_55:
        /*09c4*/ 	.byte	0x04, 0x36
        /*09c6*/ 	.short	(.L_57 - .L_56)
.L_56:
        /*09c8*/ 	.word	0x00000008
.L_57:


//--------------------- .nv.callgraph             --------------------------
	.section	.nv.callgraph,"",@"SHT_CUDA_CALLGRAPH"
	.align	4
	.sectionentsize	8
	.align		4
        /*0000*/ 	.word	0x00000000
	.align		4
        /*0004*/ 	.word	0xffffffff
	.align		4
        /*0008*/ 	.word	index@(_ZN7cutlass13device_kernelINS_4gemm6kernel13GemmUniversalIN4cute5tupleIJiiiiEEENS1_10collective13CollectiveMmaINS1_35MainloopSm100TmaUmmaWarpSpecializedILi13ELi2ELi4ENS5_IJNS4_1CILi4EEENSA_ILi1EEESC_EEEEENS5_IJNSA_ILi64EEESF_NSA_ILi128EEEEEENS_12float_e4m3_tENS5_IJlSC_lEEESI_SJ_NS4_8TiledMMAINS4_8MMA_AtomIJNS4_10MMA_TraitsINS4_19SM100_MMA_F8F6F4_SSEJSI_SI_fSF_SF_NS4_17integral_constantINS4_4UMMA5MajorELSQ_0EEESR_NSO_INSP_7ScaleInELSS_0EEEST_EEEEEENS4_6LayoutINS5_IJSC_SC_SC_EEENS5_IJNSA_ILi0EEESY_SY_EEEEENS5_IJNS4_10UnderscoreES11_S11_EEEEENS4_13SM90_TMA_LOADENS4_14ComposedLayoutINS4_7SwizzleILi3ELi4ELi3EEENS4_18smem_ptr_flag_bitsILi8EEENSW_INS5_IJNSA_ILi8EEESG_EEENS5_IJSG_SC_EEEEEEEvNS4_8identityENS4_23SM90_TMA_LOAD_MULTICASTES1E_vS1F_EENS_8epilogue10collective18CollectiveEpilogueINS1I_23Sm100TmaWarpSpecializedILi1ELi1ELi32ELb0ELb0EEEJSH_NS5_IJNSW_ISF_SC_EES1N_EEESI_SJ_SI_SJ_NS1I_6fusion15FusionCallbacksIS1M_NS1P_17LinearCombinationISI_fSI_fLNS_15FloatRoundStyleE2EEESH_S1O_JEEENS4_5SM1004TMEM4LOAD26SM100_TMEM_LOAD_16dp32b32xES14_NS15_INS16_ILi2ELi4ELi3EEES19_NSW_INS5_IJS1A_SF_EEENS5_IJSF_SC_EEEEEEENS4_39AutoVectorizingCopyWithAssumedAlignmentILi128EEENS4_14SM90_TMA_STOREES23_S25_S25_EEEvvEEEEvNT_6ParamsE)
	.align		4
        /*000c*/ 	.word	index@(__assertfail)
	.align		4
        /*0010*/ 	.word	0x00000000
	.align		4
        /*0014*/ 	.word	0xfffffffe
	.align		4
        /*0018*/ 	.word	0x00000000
	.align		4
        /*001c*/ 	.word	0xfffffffd
	.align		4
        /*0020*/ 	.word	0x00000000
	.align		4
        /*0024*/ 	.word	0xfffffffc


//--------------------- .nv.constant4             --------------------------
	.section	.nv.constant4,"a",@progbits
	.align	8
	.align		8
.nv.constant4:
        /*0000*/ 	.dword	__assertfail
	.align		8
        /*0008*/ 	.dword	__unnamed_1
	.align		8
        /*0010*/ 	.dword	__unnamed_2
	.align		8
        /*0018*/ 	.dword	_ZN40_INTERNAL_d8b88f11_4_k_cu_c74ddd37_318584cuda3std3__45__cpo5beginE
	.align		8
        /*0020*/ 	.dword	_ZN40_INTERNAL_d8b88f11_4_k_cu_c74ddd37_318584cuda3std3__45__cpo3endE
	.align		8
        /*0028*/ 	.dword	_ZN40_INTERNAL_d8b88f11_4_k_cu_c74ddd37_318584cuda3std3__45__cpo6cbeginE
	.align		8
        /*0030*/ 	.dword	_ZN40_INTERNAL_d8b88f11_4_k_cu_c74ddd37_318584cuda3std3__45__cpo4cendE
	.align		8
        /*0038*/ 	.dword	_ZN40_INTERNAL_d8b88f11_4_k_cu_c74ddd37_318584cuda3std3__442_GLOBAL__N__d8b88f11_4_k_cu_c74ddd37_318586ignoreE
	.align		8
        /*0040*/ 	.dword	_ZN40_INTERNAL_d8b88f11_4_k_cu_c74ddd37_318584cuda3std3__419piecewise_constructE
	.align		8
        /*0048*/ 	.dword	_ZN40_INTERNAL_d8b88f11_4_k_cu_c74ddd37_318584cuda3std3__48in_placeE
	.align		8
        /*0050*/ 	.dword	_ZN40_INTERNAL_d8b88f11_4_k_cu_c74ddd37_318584cuda3std6ranges3__45__cpo4swapE
	.align		8
        /*0058*/ 	.dword	_ZN40_INTERNAL_d8b88f11_4_k_cu_c74ddd37_318584cuda3std6ranges3__45__cpo9iter_moveE
	.align		8
        /*0060*/ 	.dword	_ZN40_INTERNAL_d8b88f11_4_k_cu_c74ddd37_318584cute7productE
	.align		8
        /*0068*/ 	.dword	_ZN40_INTERNAL_d8b88f11_4_k_cu_c74ddd37_318584cute1_E
	.align		8
        /*0070*/ 	.dword	$str$25
	.align		8
        /*0078*/ 	.dword	$str$26
	.align		8
        /*0080*/ 	.dword	$str$27
	.align		8
        /*0088*/ 	.dword	$str$28


//--------------------- .text._ZN7cutlass13device_kernelINS_4gemm6kernel13GemmUniversalIN4cute5tupleIJiiiiEEENS1_10collective13CollectiveMmaINS1_35MainloopSm100TmaUmmaWarpSpecializedILi13ELi2ELi4ENS5_IJNS4_1CILi4EEENSA_ILi1EEESC_EEEEENS5_IJNSA_ILi64EEESF_NSA_ILi128EEEEEENS_12float_e4m3_tENS5_IJlSC_lEEESI_SJ_NS4_8TiledMMAINS4_8MMA_AtomIJNS4_10MMA_TraitsINS4_19SM100_MMA_F8F6F4_SSEJSI_SI_fSF_SF_NS4_17integral_constantINS4_4UMMA5MajorELSQ_0EEESR_NSO_INSP_7ScaleInELSS_0EEEST_EEEEEENS4_6LayoutINS5_IJSC_SC_SC_EEENS5_IJNSA_ILi0EEESY_SY_EEEEENS5_IJNS4_10UnderscoreES11_S11_EEEEENS4_13SM90_TMA_LOADENS4_14ComposedLayoutINS4_7SwizzleILi3ELi4ELi3EEENS4_18smem_ptr_flag_bitsILi8EEENSW_INS5_IJNSA_ILi8EEESG_EEENS5_IJSG_SC_EEEEEEEvNS4_8identityENS4_23SM90_TMA_LOAD_MULTICASTES1E_vS1F_EENS_8epilogue10collective18CollectiveEpilogueINS1I_23Sm100TmaWarpSpecializedILi1ELi1ELi32ELb0ELb0EEEJSH_NS5_IJNSW_ISF_SC_EES1N_EEESI_SJ_SI_SJ_NS1I_6fusion15FusionCallbacksIS1M_NS1P_17LinearCombinationISI_fSI_fLNS_15FloatRoundStyleE2EEESH_S1O_JEEENS4_5SM1004TMEM4LOAD26SM100_TMEM_LOAD_16dp32b32xES14_NS15_INS16_ILi2ELi4ELi3EEES19_NSW_INS5_IJS1A_SF_EEENS5_IJSF_SC_EEEEEEENS4_39AutoVectorizingCopyWithAssumedAlignmentILi128EEENS4_14SM90_TMA_STOREES23_S25_S25_EEEvvEEEEvNT_6ParamsE --------------------------
	.section	.text._ZN7cutlass13device_kernelINS_4gemm6kernel13GemmUniversalIN4cute5tupleIJiiiiEEENS1_10collective13CollectiveMmaINS1_35MainloopSm100TmaUmmaWarpSpecializedILi13ELi2ELi4ENS5_IJNS4_1CILi4EEENSA_ILi1EEESC_EEEEENS5_IJNSA_ILi64EEESF_NSA_ILi128EEEEEENS_12float_e4m3_tENS5_IJlSC_lEEESI_SJ_NS4_8TiledMMAINS4_8MMA_AtomIJNS4_10MMA_TraitsINS4_19SM100_MMA_F8F6F4_SSEJSI_SI_fSF_SF_NS4_17integral_constantINS4_4UMMA5MajorELSQ_0EEESR_NSO_INSP_7ScaleInELSS_0EEEST_EEEEEENS4_6LayoutINS5_IJSC_SC_SC_EEENS5_IJNSA_ILi0EEESY_SY_EEEEENS5_IJNS4_10UnderscoreES11_S11_EEEEENS4_13SM90_TMA_LOADENS4_14ComposedLayoutINS4_7SwizzleILi3ELi4ELi3EEENS4_18smem_ptr_flag_bitsILi8EEENSW_INS5_IJNSA_ILi8EEESG_EEENS5_IJSG_SC_EEEEEEEvNS4_8identityENS4_23SM90_TMA_LOAD_MULTICASTES1E_vS1F_EENS_8epilogue10collective18CollectiveEpilogueINS1I_23Sm100TmaWarpSpecializedILi1ELi1ELi32ELb0ELb0EEEJSH_NS5_IJNSW_ISF_SC_EES1N_EEESI_SJ_SI_SJ_NS1I_6fusion15FusionCallbacksIS1M_NS1P_17LinearCombinationISI_fSI_fLNS_15FloatRoundStyleE2EEESH_S1O_JEEENS4_5SM1004TMEM4LOAD26SM100_TMEM_LOAD_16dp32b32xES14_NS15_INS16_ILi2ELi4ELi3EEES19_NSW_INS5_IJS1A_SF_EEENS5_IJSF_SC_EEEEEEENS4_39AutoVectorizingCopyWithAssumedAlignmentILi128EEENS4_14SM90_TMA_STOREES23_S25_S25_EEEvvEEEEvNT_6ParamsE,"ax",@progbits
	.align	128
.text._ZN7cutlass13device_kernelINS_4gemm6kernel13GemmUniversalIN4cute5tupleIJiiiiEEENS1_10collective13CollectiveMmaINS1_35MainloopSm100TmaUmmaWarpSpecializedILi13ELi2ELi4ENS5_IJNS4_1CILi4EEENSA_ILi1EEESC_EEEEENS5_IJNSA_ILi64EEESF_NSA_ILi128EEEEEENS_12float_e4m3_tENS5_IJlSC_lEEESI_SJ_NS4_8TiledMMAINS4_8MMA_AtomIJNS4_10MMA_TraitsINS4_19SM100_MMA_F8F6F4_SSEJSI_SI_fSF_SF_NS4_17integral_constantINS4_4UMMA5MajorELSQ_0EEESR_NSO_INSP_7ScaleInELSS_0EEEST_EEEEEENS4_6LayoutINS5_IJSC_SC_SC_EEENS5_IJNSA_ILi0EEESY_SY_EEEEENS5_IJNS4_10UnderscoreES11_S11_EEEEENS4_13SM90_TMA_LOADENS4_14ComposedLayoutINS4_7SwizzleILi3ELi4ELi3EEENS4_18smem_ptr_flag_bitsILi8EEENSW_INS5_IJNSA_ILi8EEESG_EEENS5_IJSG_SC_EEEEEEEvNS4_8identityENS4_23SM90_TMA_LOAD_MULTICASTES1E_vS1F_EENS_8epilogue10collective18CollectiveEpilogueINS1I_23Sm100TmaWarpSpecializedILi1ELi1ELi32ELb0ELb0EEEJSH_NS5_IJNSW_ISF_SC_EES1N_EEESI_SJ_SI_SJ_NS1I_6fusion15FusionCallbacksIS1M_NS1P_17LinearCombinationISI_fSI_fLNS_15FloatRoundStyleE2EEESH_S1O_JEEENS4_5SM1004TMEM4LOAD26SM100_TMEM_LOAD_16dp32b32xES14_NS15_INS16_ILi2ELi4ELi3EEES19_NSW_INS5_IJS1A_SF_EEENS5_IJSF_SC_EEEEEEENS4_39AutoVectorizingCopyWithAssumedAlignmentILi128EEENS4_14SM90_TMA_STOREES23_S25_S25_EEEvvEEEEvNT_6ParamsE:
        .type           _ZN7cutlass13device_kernelINS_4gemm6kernel13GemmUniversalIN4cute5tupleIJiiiiEEENS1_10collective13CollectiveMmaINS1_35MainloopSm100TmaUmmaWarpSpecializedILi13ELi2ELi4ENS5_IJNS4_1CILi4EEENSA_ILi1EEESC_EEEEENS5_IJNSA_ILi64EEESF_NSA_ILi128EEEEEENS_12float_e4m3_tENS5_IJlSC_lEEESI_SJ_NS4_8TiledMMAINS4_8MMA_AtomIJNS4_10MMA_TraitsINS4_19SM100_MMA_F8F6F4_SSEJSI_SI_fSF_SF_NS4_17integral_constantINS4_4UMMA5MajorELSQ_0EEESR_NSO_INSP_7ScaleInELSS_0EEEST_EEEEEENS4_6LayoutINS5_IJSC_SC_SC_EEENS5_IJNSA_ILi0EEESY_SY_EEEEENS5_IJNS4_10UnderscoreES11_S11_EEEEENS4_13SM90_TMA_LOADENS4_14ComposedLayoutINS4_7SwizzleILi3ELi4ELi3EEENS4_18smem_ptr_flag_bitsILi8EEENSW_INS5_IJNSA_ILi8EEESG_EEENS5_IJSG_SC_EEEEEEEvNS4_8identityENS4_23SM90_TMA_LOAD_MULTICASTES1E_vS1F_EENS_8epilogue10collective18CollectiveEpilogueINS1I_23Sm100TmaWarpSpecializedILi1ELi1ELi32ELb0ELb0EEEJSH_NS5_IJNSW_ISF_SC_EES1N_EEESI_SJ_SI_SJ_NS1I_6fusion15FusionCallbacksIS1M_NS1P_17LinearCombinationISI_fSI_fLNS_15FloatRoundStyleE2EEESH_S1O_JEEENS4_5SM1004TMEM4LOAD26SM100_TMEM_LOAD_16dp32b32xES14_NS15_INS16_ILi2ELi4ELi3EEES19_NSW_INS5_IJS1A_SF_EEENS5_IJSF_SC_EEEEEEENS4_39AutoVectorizingCopyWithAssumedAlignmentILi128EEENS4_14SM90_TMA_STOREES23_S25_S25_EEEvvEEEEvNT_6ParamsE,@function
        .size           _ZN7cutlass13device_kernelINS_4gemm6kernel13GemmUniversalIN4cute5tupleIJiiiiEEENS1_10collective13CollectiveMmaINS1_35MainloopSm100TmaUmmaWarpSpecializedILi13ELi2ELi4ENS5_IJNS4_1CILi4EEENSA_ILi1EEESC_EEEEENS5_IJNSA_ILi64EEESF_NSA_ILi128EEEEEENS_12float_e4m3_tENS5_IJlSC_lEEESI_SJ_NS4_8TiledMMAINS4_8MMA_AtomIJNS4_10MMA_TraitsINS4_19SM100_MMA_F8F6F4_SSEJSI_SI_fSF_SF_NS4_17integral_constantINS4_4UMMA5MajorELSQ_0EEESR_NSO_INSP_7ScaleInELSS_0EEEST_EEEEEENS4_6LayoutINS5_IJSC_SC_SC_EEENS5_IJNSA_ILi0EEESY_SY_EEEEENS5_IJNS4_10UnderscoreES11_S11_EEEEENS4_13SM90_TMA_LOADENS4_14ComposedLayoutINS4_7SwizzleILi3ELi4ELi3EEENS4_18smem_ptr_flag_bitsILi8EEENSW_INS5_IJNSA_ILi8EEESG_EEENS5_IJSG_SC_EEEEEEEvNS4_8identityENS4_23SM90_TMA_LOAD_MULTICASTES1E_vS1F_EENS_8epilogue10collective18CollectiveEpilogueINS1I_23Sm100TmaWarpSpecializedILi1ELi1ELi32ELb0ELb0EEEJSH_NS5_IJNSW_ISF_SC_EES1N_EEESI_SJ_SI_SJ_NS1I_6fusion15FusionCallbacksIS1M_NS1P_17LinearCombinationISI_fSI_fLNS_15FloatRoundStyleE2EEESH_S1O_JEEENS4_5SM1004TMEM4LOAD26SM100_TMEM_LOAD_16dp32b32xES14_NS15_INS16_ILi2ELi4ELi3EEES19_NSW_INS5_IJS1A_SF_EEENS5_IJSF_SC_EEEEEEENS4_39AutoVectorizingCopyWithAssumedAlignmentILi128EEENS4_14SM90_TMA_STOREES23_S25_S25_EEEvvEEEEvNT_6ParamsE,(.L_x_163 - _ZN7cutlass13device_kernelINS_4gemm6kernel13GemmUniversalIN4cute5tupleIJiiiiEEENS1_10collective13CollectiveMmaINS1_35MainloopSm100TmaUmmaWarpSpecializedILi13ELi2ELi4ENS5_IJNS4_1CILi4EEENSA_ILi1EEESC_EEEEENS5_IJNSA_ILi64EEESF_NSA_ILi128EEEEEENS_12float_e4m3_tENS5_IJlSC_lEEESI_SJ_NS4_8TiledMMAINS4_8MMA_AtomIJNS4_10MMA_TraitsINS4_19SM100_MMA_F8F6F4_SSEJSI_SI_fSF_SF_NS4_17integral_constantINS4_4UMMA5MajorELSQ_0EEESR_NSO_INSP_7ScaleInELSS_0EEEST_EEEEEENS4_6LayoutINS5_IJSC_SC_SC_EEENS5_IJNSA_ILi0EEESY_SY_EEEEENS5_IJNS4_10UnderscoreES11_S11_EEEEENS4_13SM90_TMA_LOADENS4_14ComposedLayoutINS4_7SwizzleILi3ELi4ELi3EEENS4_18smem_ptr_flag_bitsILi8EEENSW_INS5_IJNSA_ILi8EEESG_EEENS5_IJSG_SC_EEEEEEEvNS4_8identityENS4_23SM90_TMA_LOAD_MULTICASTES1E_vS1F_EENS_8epilogue10collective18CollectiveEpilogueINS1I_23Sm100TmaWarpSpecializedILi1ELi1ELi32ELb0ELb0EEEJSH_NS5_IJNSW_ISF_SC_EES1N_EEESI_SJ_SI_SJ_NS1I_6fusion15FusionCallbacksIS1M_NS1P_17LinearCombinationISI_fSI_fLNS_15FloatRoundStyleE2EEESH_S1O_JEEENS4_5SM1004TMEM4LOAD26SM100_TMEM_LOAD_16dp32b32xES14_NS15_INS16_ILi2ELi4ELi3EEES19_NSW_INS5_IJS1A_SF_EEENS5_IJSF_SC_EEEEEEENS4_39AutoVectorizingCopyWithAssumedAlignmentILi128EEENS4_14SM90_TMA_STOREES23_S25_S25_EEEvvEEEEvNT_6ParamsE)
        .other          _ZN7cutlass13device_kernelINS_4gemm6kernel13GemmUniversalIN4cute5tupleIJiiiiEEENS1_10collective13CollectiveMmaINS1_35MainloopSm100TmaUmmaWarpSpecializedILi13ELi2ELi4ENS5_IJNS4_1CILi4EEENSA_ILi1EEESC_EEEEENS5_IJNSA_ILi64EEESF_NSA_ILi128EEEEEENS_12float_e4m3_tENS5_IJlSC_lEEESI_SJ_NS4_8TiledMMAINS4_8MMA_AtomIJNS4_10MMA_TraitsINS4_19SM100_MMA_F8F6F4_SSEJSI_SI_fSF_SF_NS4_17integral_constantINS4_4UMMA5MajorELSQ_0EEESR_NSO_INSP_7ScaleInELSS_0EEEST_EEEEEENS4_6LayoutINS5_IJSC_SC_SC_EEENS5_IJNSA_ILi0EEESY_SY_EEEEENS5_IJNS4_10UnderscoreES11_S11_EEEEENS4_13SM90_TMA_LOADENS4_14ComposedLayoutINS4_7SwizzleILi3ELi4ELi3EEENS4_18smem_ptr_flag_bitsILi8EEENSW_INS5_IJNSA_ILi8EEESG_EEENS5_IJSG_SC_EEEEEEEvNS4_8identityENS4_23SM90_TMA_LOAD_MULTICASTES1E_vS1F_EENS_8epilogue10collective18CollectiveEpilogueINS1I_23Sm100TmaWarpSpecializedILi1ELi1ELi32ELb0ELb0EEEJSH_NS5_IJNSW_ISF_SC_EES1N_EEESI_SJ_SI_SJ_NS1I_6fusion15FusionCallbacksIS1M_NS1P_17LinearCombinationISI_fSI_fLNS_15FloatRoundStyleE2EEESH_S1O_JEEENS4_5SM1004TMEM4LOAD26SM100_TMEM_LOAD_16dp32b32xES14_NS15_INS16_ILi2ELi4ELi3EEES19_NSW_INS5_IJS1A_SF_EEENS5_IJSF_SC_EEEEEEENS4_39AutoVectorizingCopyWithAssumedAlignmentILi128EEENS4_14SM90_TMA_STOREES23_S25_S25_EEEvvEEEEvNT_6ParamsE,@"STO_CUDA_ENTRY STV_DEFAULT"
_ZN7cutlass13device_kernelINS_4gemm6kernel13GemmUniversalIN4cute5tupleIJiiiiEEENS1_10collective13CollectiveMmaINS1_35MainloopSm100TmaUmmaWarpSpecializedILi13ELi2ELi4ENS5_IJNS4_1CILi4EEENSA_ILi1EEESC_EEEEENS5_IJNSA_ILi64EEESF_NSA_ILi128EEEEEENS_12float_e4m3_tENS5_IJlSC_lEEESI_SJ_NS4_8TiledMMAINS4_8MMA_AtomIJNS4_10MMA_TraitsINS4_19SM100_MMA_F8F6F4_SSEJSI_SI_fSF_SF_NS4_17integral_constantINS4_4UMMA5MajorELSQ_0EEESR_NSO_INSP_7ScaleInELSS_0EEEST_EEEEEENS4_6LayoutINS5_IJSC_SC_SC_EEENS5_IJNSA_ILi0EEESY_SY_EEEEENS5_IJNS4_10UnderscoreES11_S11_EEEEENS4_13SM90_TMA_LOADENS4_14ComposedLayoutINS4_7SwizzleILi3ELi4ELi3EEENS4_18smem_ptr_flag_bitsILi8EEENSW_INS5_IJNSA_ILi8EEESG_EEENS5_IJSG_SC_EEEEEEEvNS4_8identityENS4_23SM90_TMA_LOAD_MULTICASTES1E_vS1F_EENS_8epilogue10collective18CollectiveEpilogueINS1I_23Sm100TmaWarpSpecializedILi1ELi1ELi32ELb0ELb0EEEJSH_NS5_IJNSW_ISF_SC_EES1N_EEESI_SJ_SI_SJ_NS1I_6fusion15FusionCallbacksIS1M_NS1P_17LinearCombinationISI_fSI_fLNS_15FloatRoundStyleE2EEESH_S1O_JEEENS4_5SM1004TMEM4LOAD26SM100_TMEM_LOAD_16dp32b32xES14_NS15_INS16_ILi2ELi4ELi3EEES19_NSW_INS5_IJS1A_SF_EEENS5_IJSF_SC_EEEEEEENS4_39AutoVectorizingCopyWithAssumedAlignmentILi128EEENS4_14SM90_TMA_STOREES23_S25_S25_EEEvvEEEEvNT_6ParamsE:
[----:B------:R-:W1:Y:S01]  /*0000*/  LDC R1, c[0x0][0x37c] ;  /* 0x0000df00ff017b82 */ /* 0x000e620000000800 */
[----:B------:R-:W2:Y:S01]  /*0010*/  S2R R76, SR_TID.X ;  /* 0x00000000004c7919 */ /* 0x000ea20000002100 */
[----:B------:R-:W3:Y:S01]  /*0020*/  LDCU.64 UR8, c[0x0][0x890] ;  /* 0x00011200ff0877ac */ /* 0x000ee20008000a00 */
[----:B------:R-:W-:Y:S02]  /*0030*/  PRMT R79, RZ, 0x7610, R79 ;  /* 0x00007610ff4f7816 */ /* 0x000fe4000000004f */
[----:B------:R-:W-:Y:S01]  /*0040*/  ELECT P3, URZ, PT ;  /* 0x0000000000ff782f */ /* 0x000fe20003860000 */
[----:B---3--:R-:W-:-:S04]  /*0050*/  UISETP.NE.U32.AND UP0, UPT, UR8, URZ, UPT ;  /* 0x000000ff0800728c */ /* 0x008fc8000bf05070 */
[----:B------:R-:W-:Y:S01]  /*0060*/  UISETP.NE.AND.EX UP0, UPT, UR9, URZ, UPT, UP0 ;  /* 0x000000ff0900728c */ /* 0x000fe2000bf05300 */
[----:B--2---:R-:W-:-:S05]  /*0070*/  SHF.R.U32.HI R80, RZ, 0x5, R76 ;  /* 0x00000005ff507819 */ /* 0x004fca000001164c */
[----:B------:R-:W2:Y:S02]  /*0080*/  SHFL.IDX PT, R0, R80, RZ, 0x1f ;  /* 0x00001fff50007589 */ /* 0x000ea400000e0000 */
[----:B--2---:R-:W-:Y:S01]  /*0090*/  R2UR UR18, R0 ;  /* 0x00000000001272ca */ /* 0x004fe200000e0000 */
[----:B-1----:R-:W-:-:S14]  /*00a0*/  BRA.U UP0, `(.L_x_0) ;  /* 0x0000000100307547 */ /* 0x002fdc000b800000 */
[----:B------:R-:W1:Y:S02]  /*00b0*/  LDCU.64 UR4, c[0x0][0x888] ;  /* 0x00011100ff0477ac */ /* 0x000e640008000a00 */
[----:B-1----:R-:W-:-:S04]  /*00c0*/  UISETP.NE.U32.AND UP0, UPT, UR4, URZ, UPT ;  /* 0x000000ff0400728c */ /* 0x002fc8000bf05070 */
[----:B------:R-:W-:-:S09]  /*00d0*/  UISETP.NE.AND.EX UP0, UPT, UR5, URZ, UPT, UP0 ;  /* 0x000000ff0500728c */ /* 0x000fd2000bf05300 */
[----:B------:R-:W-:Y:S05]  /*00e0*/  BRA.U !UP0, `(.L_x_1) ;  /* 0x0000000108147547 */ /* 0x000fea000b800000 */
[----:B------:R-:W1:Y:S01]  /*00f0*/  LDC.64 R2, c[0x0][0x888] ;  /* 0x00022200ff027b82 */ /* 0x000e620000000a00 */
[----:B------:R-:W1:Y:S02]  /*0100*/  LDCU.64 UR4, c[0x0][0x358] ;  /* 0x00006b00ff0477ac */ /* 0x000e640008000a00 */
[----:B-1----:R1:W5:Y:S01]  /*0110*/  LDG.E R39, desc[UR4][R2.64] ;  /* 0x0000000402277981 */ /* 0x002362000c1e1900 */
[----:B------:R-:W-:Y:S01]  /*0120*/  HFMA2 R79, -RZ, RZ, 0, 5.9604644775390625e-08 ;  /* 0x00000001ff4f7431 */ /* 0x000fe200000001ff */
[----:B------:R-:W-:Y:S05]  /*0130*/  BRA `(.L_x_0) ;  /* 0x00000000000c7947 */ /* 0x000fea0003800000 */
.L_x_1:
[----:B------:R-:W1:Y:S01]  /*0140*/  LDCU UR4, c[0x0][0x880] ;  /* 0x00011000ff0477ac */ /* 0x000e620008000800 */
[----:B------:R-:W-:Y:S01]  /*0150*/  HFMA2 R79, -RZ, RZ, 0, 5.9604644775390625e-08 ;  /* 0x00000001ff4f7431 */ /* 0x000fe200000001ff */
[----:B-1----:R-:W-:-:S07]  /*0160*/  MOV R39, UR4 ;  /* 0x0000000400277c02 */ /* 0x002fce0008000f00 */
.L_x_0:
[----:B------:R-:W2:Y:S02]  /*0170*/  LDCU.64 UR4, c[0x0][0x8b0] ;  /* 0x00011600ff0477ac */ /* 0x000ea40008000a00 */
[----:B--2---:R-:W-:-:S04]  /*0180*/  UISETP.NE.U32.AND UP0, UPT, UR4, URZ, UPT ;  /* 0x000000ff0400728c */ /* 0x004fc8000bf05070 */
[----:B------:R-:W-:-:S09]  /*0190*/  UISETP.NE.AND.EX UP0, UPT, UR5, URZ, UPT, UP0 ;  /* 0x000000ff0500728c */ /* 0x000fd2000bf05300 */
[----:B------:R-:W-:Y:S05]  /*01a0*/  BRA.U UP0, `(.L_x_2) ;  /* 0x0000000100287547 */ /* 0x000fea000b800000 */
[----:B------:R-:W2:Y:S02]  /*01b0*/  LDCU.64 UR4, c[0x0][0x8a8] ;  /* 0x00011500ff0477ac */ /* 0x000ea40008000a00 */
[----:B--2---:R-:W-:-:S04]  /*01c0*/  UISETP.NE.U32.AND UP0, UPT, UR4, URZ, UPT ;  /* 0x000000ff0400728c */ /* 0x004fc8000bf05070 */
[----:B------:R-:W-:-:S09]  /*01d0*/  UISETP.NE.AND.EX UP0, UPT, UR5, URZ, UPT, UP0 ;  /* 0x000000ff0500728c */ /* 0x000fd2000bf05300 */
[----:B------:R-:W-:Y:S05]  /*01e0*/  BRA.U !UP0, `(.L_x_3) ;  /* 0x0000000108107547 */ /* 0x000fea000b800000 */
[----:B-1----:R-:W1:Y:S01]  /*01f0*/  LDC.64 R2, c[0x0][0x8a8] ;  /* 0x00022a00ff027b82 */ /* 0x002e620000000a00 */
[----:B------:R-:W1:Y:S02]  /*0200*/  LDCU.64 UR4, c[0x0][0x358] ;  /* 0x00006b00ff0477ac */ /* 0x000e640008000a00 */
[----:B-1----:R2:W5:Y:S01]  /*0210*/  LDG.E R38, desc[UR4][R2.64] ;  /* 0x0000000402267981 */ /* 0x002562000c1e1900 */
[----:B------:R-:W-:Y:S05]  /*0220*/  BRA `(.L_x_2) ;  /* 0x0000000000087947 */ /* 0x000fea0003800000 */
.L_x_3:
[----:B------:R-:W2:Y:S02]  /*0230*/  LDCU UR4, c[0x0][0x8a0] ;  /* 0x00011400ff0477ac */ /* 0x000ea40008000800 */
[----:B--2---:R-:W-:Y:S02]  /*0240*/  MOV R38, UR4 ;  /* 0x0000000400267c02 */ /* 0x004fe40008000f00 */
.L_x_2:
[----:B------:R-:W-:Y:S01]  /*0250*/  IMAD.U32 R0, RZ, RZ, UR18 ;  /* 0x00000012ff007e24 */ /* 0x000fe2000f8e00ff */
[----:B------:R-:W-:Y:S04]  /*0260*/  BSSY.RECONVERGENT B0, `(.L_x_4) ;  /* 0x000000c000007945 */ /* 0x000fe80003800200 */
[C---:B------:R-:W-:Y:S02]  /*0270*/  ISETP.NE.OR P1, PT, R0.reuse, 0x1, !P3 ;  /* 0x000000010000780c */ /* 0x040fe40005f25670 */
[----:B------:R-:W-:-:S11]  /*0280*/  ISETP.NE.OR P0, PT, R0, 0x3, !P3 ;  /* 0x000000030000780c */ /* 0x000fd60005f05670 */
[----:B------:R-:W-:Y:S05]  /*0290*/  @P1 BRA `(.L_x_5) ;  /* 0x0000000000201947 */ /* 0x000fea0003800000 */
[----:B------:R-:W3:Y:S02]  /*02a0*/  LDCU.64 UR4, c[0x0][0x348] ;  /* 0x00006900ff0477ac */ /* 0x000ee40008000a00 */
[----:B---3--:R-:W-:Y:S02]  /*02b0*/  UIADD3 UR6, UP1, UPT, UR4, 0x80, URZ ;  /* 0x0000008004067890 */ /* 0x008fe4000ff3e0ff */
[----:B------:R-:W-:Y:S02]  /*02c0*/  UIADD3 UR4, UP0, UPT, UR4, 0x180, URZ ;  /* 0x0000018004047890 */ /* 0x000fe4000ff1e0ff */
[----:B------:R-:W-:Y:S02]  /*02d0*/  UIADD3.X UR7, UPT, UPT, URZ, UR5, URZ, UP1, !UPT ;  /* 0x00000005ff077290 */ /* 0x000fe40008ffe4ff */
[----:B------:R-:W-:-:S07]  /*02e0*/  UIADD3.X UR5, UPT, UPT, URZ, UR5, URZ, UP0, !UPT ;  /* 0x00000005ff057290 */ /* 0x000fce00087fe4ff */
[----:B------:R3:W-:Y:S02]  /*02f0*/  UTMACCTL.PF [UR6] ;  /* 0x00000000060079b9 */ /* 0x0007e40008040000 */
[----:B------:R3:W-:Y:S02]  /*0300*/  UTMACCTL.PF [UR4] ;  /* 0x00000000040079b9 */ /* 0x0007e40008040000 */
[----:B---3--:R-:W-:Y:S01]  /*0310*/  NOP ;  /* 0x0000000000007918 */ /* 0x008fe20000000000 */
.L_x_5:
[----:B------:R-:W-:Y:S05]  /*0320*/  BSYNC.RECONVERGENT B0 ;  /* 0x0000000000007941 */ /* 0x000fea0003800200 */
.L_x_4:
[----:B------:R-:W-:Y:S04]  /*0330*/  BSSY.RECONVERGENT B0, `(.L_x_6) ;  /* 0x000000a000007945 */ /* 0x000fe80003800200 */
        /* <DEDUP_REMOVED lines=9> */
.L_x_7:
[----:B------:R-:W-:Y:S05]  /*03d0*/  BSYNC.RECONVERGENT B0 ;  /* 0x0000000000007941 */ /* 0x000fea0003800200 */
.L_x_6:
[----:B------:R-:W3:Y:S01]  /*03e0*/  LDCU.64 UR4, c[0x0][0x888] ;  /* 0x00011100ff0477ac */ /* 0x000ee20008000a00 */
[----:B------:R-:W-:Y:S02]  /*03f0*/  UISETP.EQ.U32.AND UP2, UPT, UR8, URZ, UPT ;  /* 0x000000ff0800728c */ /* 0x000fe4000bf42070 */
[----:B------:R-:W-:Y:S02]  /*0400*/  UPLOP3.LUT UP3, UPT, UPT, UPT, UPT, 0x80, 0x8 ;  /* 0x000000000008789c */ /* 0x000fe40003f6f070 */
[----:B---3--:R-:W-:-:S04]  /*0410*/  UISETP.NE.U32.AND UP0, UPT, UR4, URZ, UPT ;  /* 0x000000ff0400728c */ /* 0x008fc8000bf05070 */
[----:B------:R-:W-:-:S04]  /*0420*/  UISETP.NE.AND.EX UP1, UPT, UR5, URZ, UPT, UP0 ;  /* 0x000000ff0500728c */ /* 0x000fc8000bf25300 */
[----:B------:R-:W-:-:S04]  /*0430*/  UISETP.EQ.OR.EX UP4, UPT, UR9, URZ, !UP1, UP2 ;  /* 0x000000ff0900728c */ /* 0x000fc8000cf82720 */
[----:B------:R-:W-:-:S05]  /*0440*/  UP2UR UR61, UPR, URZ, 0x10 ;  /* 0x00000010ff3d7883 */ /* 0x000fca0008000000 */
[----:B------:R-:W-:Y:S07]  /*0450*/  BRA.U !UP4, `(.L_x_8) ;  /* 0x000000010c207547 */ /* 0x000fee000b800000 */
[----:B------:R-:W-:Y:S01]  /*0460*/  UISETP.NE.U32.AND UP2, UPT, UR8, URZ, UPT ;  /* 0x000000ff0800728c */ /* 0x000fe2000bf45070 */
[----:B-----5:R-:W-:Y:S01]  /*0470*/  FSETP.NEU.AND P0, PT, R39, RZ, PT ;  /* 0x000000ff2700720b */ /* 0x020fe20003f0d000 */
[----:B------:R-:W-:Y:S02]  /*0480*/  USEL UR4, URZ, 0xffffffff, UP1 ;  /* 0xffffffffff047887 */ /* 0x000fe40008800000 */
[----:B------:R-:W-:-:S10]  /*0490*/  UISETP.NE.AND.EX UP2, UPT, UR9, URZ, UPT, UP2 ;  /* 0x000000ff0900728c */ /* 0x000fd4000bf45320 */
[----:B------:R-:W-:Y:S01]  /*04a0*/  VOTEU.ANY UP0, P0 ;  /* 0x0000000000ff7886 */ /* 0x000fe20000000100 */
[----:B------:R-:W-:-:S04]  /*04b0*/  @!UP2 USEL UR4, URZ, 0xffffffff, UP0 ;  /* 0xffffffffff04a887 */ /* 0x000fc80008000000 */
[----:B------:R-:W-:-:S04]  /*04c0*/  ULOP3.LUT UR4, UR4, 0x1, URZ, 0xc0, !UPT ;  /* 0x0000000104047892 */ /* 0x000fc8000f8ec0ff */
[----:B------:R-:W-:-:S11]  /*04d0*/  UISETP.NE.U32.AND UP3, UPT, UR4, 0x1, UPT ;  /* 0x000000010400788c */ /* 0x000fd6000bf65070 */
.L_x_8:
[----:B-12---:R-:W1:Y:S02]  /*04e0*/  SHFL.IDX PT, R2, R80, RZ, 0x1f ;  /* 0x00001fff50027589 */ /* 0x006e6400000e0000 */
[----:B-1----:R-:W-:-:S13]  /*04f0*/  ISETP.NE.AND P0, PT, R2, RZ, PT ;  /* 0x000000ff0200720c */ /* 0x002fda0003f05270 */
[----:B------:R-:W-:Y:S05]  /*0500*/  @P0 BRA `(.L_x_9) ;  /* 0x0000000000ac0947 */ /* 0x000fea0003800000 */
[----:B------:R-:W-:Y:S01]  /*0510*/  ELECT P0, URZ, PT ;  /* 0x0000000000ff782f */ /* 0x000fe20003800000 */
[----:B------:R-:W-:-:S12]  /*0520*/  BSSY.RECONVERGENT B0, `(.L_x_9) ;  /* 0x0000029000007945 */ /* 0x000fd80003800200 */
[----:B------:R-:W-:Y:S05]  /*0530*/  @!P0 BRA `(.L_x_10) ;  /* 0x00000000009c8947 */ /* 0x000fea0003800000 */
[----:B------:R-:W1:Y:S01]  /*0540*/  S2UR UR4, SR_CgaCtaId ;  /* 0x00000000000479c3 */ /* 0x000e620000008800 */
[----:B------:R-:W-:Y:S01]  /*0550*/  UMOV UR5, 0x400 ;  /* 0x0000040000057882 */ /* 0x000fe20000000000 */
[----:B------:R-:W-:Y:S01]  /*0560*/  UMOV UR8, 0x1 ;  /* 0x0000000100087882 */ /* 0x000fe20000000000 */
[----:B------:R-:W-:Y:S01]  /*0570*/  UMOV UR6, 0x4 ;  /* 0x0000000400067882 */ /* 0x000fe20000000000 */
[----:B------:R-:W-:-:S04]  /*0580*/  UIADD3 UR8, UPT, UPT, -UR8, 0x100000, URZ ;  /* 0x0010000008087890 */ /* 0x000fc8000fffe1ff */
[----:B------:R-:W-:Y:S02]  /*0590*/  USHF.L.U32 UR9, UR8, 0xb, URZ ;  /* 0x0000000b08097899 */ /* 0x000fe400080006ff */
[----:B------:R-:W-:Y:S02]  /*05a0*/  USHF.L.U32 UR8, UR8, 0x1, URZ ;  /* 0x0000000108087899 */ /* 0x000fe400080006ff */
[----:B------:R-:W-:-:S04]  /*05b0*/  UIADD3 UR6, UPT, UPT, -UR6, 0x100000, URZ ;  /* 0x0010000006067890 */ /* 0x000fc8000fffe1ff */
[----:B------:R-:W-:Y:S02]  /*05c0*/  USHF.L.U32 UR7, UR6, 0xb, URZ ;  /* 0x0000000b06077899 */ /* 0x000fe400080006ff */
[----:B------:R-:W-:Y:S02]  /*05d0*/  USHF.L.U32 UR6, UR6, 0x1, URZ ;  /* 0x0000000106067899 */ /* 0x000fe400080006ff */
[----:B-1----:R-:W-:Y:S01]  /*05e0*/  ULEA UR4, UR4, UR5, 0x18 ;  /* 0x0000000504047291 */ /* 0x002fe2000f8ec0ff */
[----:B------:R-:W1:Y:S11]  /*05f0*/  FENCE.VIEW.ASYNC.S ;  /* 0x00000000000073c6 */ /* 0x000e760000000000 */
[----:B-1----:R1:W2:Y:S01]  /*0600*/  SYNCS.EXCH.64 URZ, [UR4], UR8 ;  /* 0x0000000804ff75b2 */ /* 0x0022a20008000100 */
[----:B------:R1:W3:Y:S01]  /*0610*/  SYNCS.EXCH.64 URZ, [UR4+0x68], UR6 ;  /* 0x0000680604ff75b2 */ /* 0x0002e20008000100 */
[----:B------:R1:W4:Y:S01]  /*0620*/  SYNCS.EXCH.64 URZ, [UR4+0x8], UR8 ;  /* 0x0000080804ff75b2 */ /* 0x0003220008000100 */
[----:B------:R1:W1:Y:S01]  /*0630*/  SYNCS.EXCH.64 URZ, [UR4+0x70], UR6 ;  /* 0x0000700604ff75b2 */ /* 0x0002620008000100 */
        /* <DEDUP_REMOVED lines=22> */
[----:B--234-:R-:W-:Y:S01]  /*07a0*/  NOP ;  /* 0x0000000000007918 */ /* 0x01cfe20000000000 */
.L_x_10:
[----:B-1----:R-:W-:Y:S05]  /*07b0*/  BSYNC.RECONVERGENT B0 ;  /* 0x0000000000007941 */ /* 0x002fea0003800200 */
.L_x_9:
[----:B------:R-:W1:Y:S01]  /*07c0*/  SHFL.IDX PT, R2, R80, RZ, 0x1f ;  /* 0x00001fff50027589 */ /* 0x000e6200000e0000 */
[----:B------:R-:W-:Y:S01]  /*07d0*/  NOP ;  /* 0x0000000000007918 */ /* 0x000fe20000000000 */
[----:B-1----:R-:W-:-:S13]  /*07e0*/  ISETP.NE.AND P0, PT, R2, 0x1, PT ;  /* 0x000000010200780c */ /* 0x002fda0003f05270 */
[----:B------:R-:W-:Y:S05]  /*07f0*/  @P0 BRA `(.L_x_11) ;  /* 0x0000000000400947 */ /* 0x000fea0003800000 */
        /* <DEDUP_REMOVED lines=9> */
[----:B------:R-:W-:Y:S01]  /*0890*/  USHF.L.U32 UR6, UR6, 0x1, URZ ;  /* 0x0000000106067899 */ /* 0x000fe200080006ff */
[----:B------:R-:W-:Y:S01]  /*08a0*/  ELECT P0, URZ, PT ;  /* 0x0000000000ff782f */ /* 0x000fe20003800000 */
[----:B-1----:R-:W-:Y:S01]  /*08b0*/  ULEA UR4, UR4, UR5, 0x18 ;  /* 0x0000000504047291 */ /* 0x002fe2000f8ec0ff */
[----:B------:R-:W1:Y:S11]  /*08c0*/  FENCE.VIEW.ASYNC.S ;  /* 0x00000000000073c6 */ /* 0x000e760000000000 */
[----:B-1----:R1:W2:Y:S01]  /*08d0*/  SYNCS.EXCH.64 URZ, [UR4+0xd0], UR8 ;  /* 0x0000d00804ff75b2 */ /* 0x0022a20008000100 */
[----:B------:R1:W3:Y:S01]  /*08e0*/  SYNCS.EXCH.64 URZ, [UR4+0xd8], UR6 ;  /* 0x0000d80604ff75b2 */ /* 0x0002e20008000100 */
[----:B------:R-:W-:Y:S01]  /*08f0*/  NOP ;  /* 0x0000000000007918 */ /* 0x000fe20000000000 */
.L_x_11:
[----:B------:R-:W4:Y:S01]  /*0900*/  SHFL.IDX PT, R2, R80, RZ, 0x1f ;  /* 0x00001fff50027589 */ /* 0x000f2200000e0000 */
[----:B------:R-:W-:Y:S01]  /*0910*/  NOP ;  /* 0x0000000000007918 */ /* 0x000fe20000000000 */
[----:B----4-:R-:W-:-:S13]  /*0920*/  ISETP.NE.AND P0, PT, R2, 0x3, PT ;  /* 0x000000030200780c */ /* 0x010fda0003f05270 */
[----:B------:R-:W-:Y:S05]  /*0930*/  @P0 BRA `(.L_x_12) ;  /* 0x0000000000300947 */ /* 0x000fea0003800000 */
[----:B-1----:R-:W1:Y:S01]  /*0940*/  S2UR UR4, SR_CgaCtaId ;  /* 0x00000000000479c3 */ /* 0x002e620000008800 */
[----:B------:R-:W-:Y:S01]  /*0950*/  UMOV UR6, 0x400 ;  /* 0x0000040000067882 */ /* 0x000fe20000000000 */
[----:B------:R-:W-:Y:S01]  /*0960*/  UMOV UR5, 0x20 ;  /* 0x0000002000057882 */ /* 0x000fe20000000000 */
[----:B------:R-:W-:Y:S01]  /*0970*/  ELECT P0, URZ, PT ;  /* 0x0000000000ff782f */ /* 0x000fe20003800000 */
[----:B-1----:R-:W-:Y:S02]  /*0980*/  ULEA UR6, UR4, UR6, 0x18 ;  /* 0x0000000604067291 */ /* 0x002fe4000f8ec0ff */
[----:B------:R-:W-:-:S04]  /*0990*/  UIADD3 UR4, UPT, UPT, -UR5, 0x100000, URZ ;  /* 0x0010000005047890 */ /* 0x000fc8000fffe1ff */
[----:B------:R-:W-:Y:S02]  /*09a0*/  USHF.L.U32 UR5, UR4, 0xb, URZ ;  /* 0x0000000b04057899 */ /* 0x000fe400080006ff */
[----:B------:R-:W-:Y:S01]  /*09b0*/  USHF.L.U32 UR4, UR4, 0x1, URZ ;  /* 0x0000000104047899 */ /* 0x000fe200080006ff */
[----:B------:R-:W1:Y:S11]  /*09c0*/  FENCE.VIEW.ASYNC.S ;  /* 0x00000000000073c6 */ /* 0x000e760000000000 */
[----:B-1----:R4:W1:Y:S01]  /*09d0*/  SYNCS.EXCH.64 URZ, [UR6+0xe0], UR4 ;  /* 0x0000e00406ff75b2 */ /* 0x0028620008000100 */
[----:B------:R4:W1:Y:S02]  /*09e0*/  SYNCS.EXCH.64 URZ, [UR6+0xe8], UR4 ;  /* 0x0000e80406ff75b2 */ /* 0x0008640008000100 */
[----:B----4-:R-:W-:Y:S01]  /*09f0*/  NOP ;  /* 0x0000000000007918 */ /* 0x010fe20000000000 */
.L_x_12:
[----:B------:R-:W4:Y:S01]  /*0a00*/  SHFL.IDX PT, R2, R80, RZ, 0x1f ;  /* 0x00001fff50027589 */ /* 0x000f2200000e0000 */
[----:B------:R-:W-:Y:S01]  /*0a10*/  NOP ;  /* 0x0000000000007918 */ /* 0x000fe20000000000 */
[----:B----4-:R-:W-:-:S13]  /*0a20*/  ISETP.NE.AND P0, PT, R2, 0x4, PT ;  /* 0x000000040200780c */ /* 0x010fda0003f05270 */
[----:B------:R-:W-:Y:S05]  /*0a30*/  @P0 BRA `(.L_x_13) ;  /* 0x00000000004c0947 */ /* 0x000fea0003800000 */
[----:B-1----:R-:W1:Y:S01]  /*0a40*/  S2UR UR6, SR_CgaCtaId ;  /* 0x00000000000679c3 */ /* 0x002e620000008800 */
[----:B------:R-:W-:Y:S01]  /*0a50*/  UMOV UR4, 0x3a0 ;  /* 0x000003a000047882 */ /* 0x000fe20000000000 */
[----:B------:R-:W-:Y:S01]  /*0a60*/  UMOV UR5, 0x400 ;  /* 0x0000040000057882 */ /* 0x000fe20000000000 */
[----:B------:R-:W-:Y:S01]  /*0a70*/  USEL UR4, UR4, 0x320, UP3 ;  /* 0x0000032004047887 */ /* 0x000fe20009800000 */
[----:B------:R-:W-:Y:S01]  /*0a80*/  UMOV UR8, 0x1 ;  /* 0x0000000100087882 */ /* 0x000fe20000000000 */
[----:B------:R-:W-:Y:S01]  /*0a90*/  ELECT P0, URZ, PT ;  /* 0x0000000000ff782f */ /* 0x000fe20003800000 */
[----:B------:R-:W-:-:S04]  /*0aa0*/  UIADD3 UR8, UPT, UPT, -UR8, 0x100000, URZ ;  /* 0x0010000008087890 */ /* 0x000fc8000fffe1ff */
[----:B------:R-:W-:Y:S02]  /*0ab0*/  USHF.L.U32 UR9, UR8, 0xb, URZ ;  /* 0x0000000b08097899 */ /* 0x000fe400080006ff */
[----:B------:R-:W-:Y:S02]  /*0ac0*/  USHF.L.U32 UR8, UR8, 0x1, URZ ;  /* 0x0000000108087899 */ /* 0x000fe400080006ff */
[----:B-1----:R-:W-:Y:S02]  /*0ad0*/  ULEA UR6, UR6, UR5, 0x18 ;  /* 0x0000000506067291 */ /* 0x002fe4000f8ec0ff */
[----:B------:R-:W-:-:S04]  /*0ae0*/  UIADD3 UR4, UPT, UPT, -UR4, 0x100000, URZ ;  /* 0x0010000004047890 */ /* 0x000fc8000fffe1ff */
[----:B------:R-:W-:Y:S02]  /*0af0*/  USHF.L.U32 UR5, UR4, 0xb, URZ ;  /* 0x0000000b04057899 */ /* 0x000fe400080006ff */
[----:B------:R-:W-:Y:S01]  /*0b00*/  USHF.L.U32 UR4, UR4, 0x1, URZ ;  /* 0x0000000104047899 */ /* 0x000fe200080006ff */
[----:B------:R-:W1:Y:S03]  /*0b10*/  FENCE.VIEW.ASYNC.S ;  /* 0x00000000000073c6 */ /* 0x000e660000000000 */
[----:B-1----:R4:W1:Y:S08]  /*0b20*/  SYNCS.EXCH.64 URZ, [UR6+0xf0], UR8 ;  /* 0x0000f00806ff75b2 */ /* 0x0028700008000100 */
[----:B------:R4:W1:Y:S01]  /*0b30*/  SYNCS.EXCH.64 URZ, [UR6+0x100], UR4 ;  /* 0x0001000406ff75b2 */ /* 0x0008620008000100 */
[----:B------:R4:W1:Y:S01]  /*0b40*/  SYNCS.EXCH.64 URZ, [UR6+0xf8], UR8 ;  /* 0x0000f80806ff75b2 */ /* 0x0008620008000100 */
[----:B------:R4:W1:Y:S02]  /*0b50*/  SYNCS.EXCH.64 URZ, [UR6+0x108], UR4 ;  /* 0x0001080406ff75b2 */ /* 0x0008640008000100 */
[----:B----4-:R-:W-:Y:S01]  /*0b60*/  NOP ;  /* 0x0000000000007918 */ /* 0x010fe20000000000 */
.L_x_13:
[----:B------:R-:W4:Y:S01]  /*0b70*/  SHFL.IDX PT, R2, R80, RZ, 0x1f ;  /* 0x00001fff50027589 */ /* 0x000f2200000e0000 */
[----:B------:R-:W-:Y:S01]  /*0b80*/  NOP ;  /* 0x0000000000007918 */ /* 0x000fe20000000000 */
[----:B----4-:R-:W-:-:S13]  /*0b90*/  ISETP.NE.AND P0, PT, R2, 0x5, PT ;  /* 0x000000050200780c */ /* 0x010fda0003f05270 */
[----:B------:R-:W-:Y:S05]  /*0ba0*/  @P0 BRA `(.L_x_14) ;  /* 0x0000000000580947 */ /* 0x000fea0003800000 */
[----:B-1----:R-:W1:Y:S01]  /*0bb0*/  S2UR UR4, SR_CgaCtaId ;  /* 0x00000000000479c3 */ /* 0x002e620000008800 */
        /* <DEDUP_REMOVED lines=12> */
[----:B-1----:R4:W1:Y:S01]  /*0c80*/  SYNCS.EXCH.64 URZ, [UR4+0x110], UR8 ;  /* 0x0001100804ff75b2 */ /* 0x0028620008000100 */
[----:B------:R4:W1:Y:S01]  /*0c90*/  SYNCS.EXCH.64 URZ, [UR4+0x130], UR6 ;  /* 0x0001300604ff75b2 */ /* 0x0008620008000100 */
[----:B------:R4:W1:Y:S01]  /*0ca0*/  SYNCS.EXCH.64 URZ, [UR4+0x118], UR8 ;  /* 0x0001180804ff75b2 */ /* 0x0008620008000100 */
[----:B------:R4:W1:Y:S01]  /*0cb0*/  SYNCS.EXCH.64 URZ, [UR4+0x138], UR6 ;  /* 0x0001380604ff75b2 */ /* 0x0008620008000100 */
[----:B------:R4:W1:Y:S01]  /*0cc0*/  SYNCS.EXCH.64 URZ, [UR4+0x120], UR8 ;  /* 0x0001200804ff75b2 */ /* 0x0008620008000100 */
[----:B------:R4:W1:Y:S01]  /*0cd0*/  SYNCS.EXCH.64 URZ, [UR4+0x140], UR6 ;  /* 0x0001400604ff75b2 */ /* 0x0008620008000100 */
[----:B------:R4:W1:Y:S01]  /*0ce0*/  SYNCS.EXCH.64 URZ, [UR4+0x128], UR8 ;  /* 0x0001280804ff75b2 */ /* 0x0008620008000100 */
[----:B------:R4:W1:Y:S02]  /*0cf0*/  SYNCS.EXCH.64 URZ, [UR4+0x148], UR6 ;  /* 0x0001480604ff75b2 */ /* 0x0008640008000100 */
[----:B----4-:R-:W-:Y:S01]  /*0d00*/  NOP ;  /* 0x0000000000007918 */ /* 0x010fe20000000000 */
.L_x_14:
[----:B------:R-:W4:Y:S01]  /*0d10*/  SHFL.IDX PT, R2, R80, RZ, 0x1f ;  /* 0x00001fff50027589 */ /* 0x000f2200000e0000 */
[----:B------:R-:W1:Y:S01]  /*0d20*/  S2UR UR48, SR_CgaCtaId ;  /* 0x00000000003079c3 */ /* 0x000e620000008800 */
[----:B------:R-:W-:Y:S01]  /*0d30*/  NOP ;  /* 0x0000000000007918 */ /* 0x000fe20000000000 */
[----:B----4-:R-:W-:-:S13]  /*0d40*/  ISETP.NE.AND P0, PT, R2, 0x3, PT ;  /* 0x000000030200780c */ /* 0x010fda0003f05270 */
[----:B-1----:R-:W-:Y:S05]  /*0d50*/  @P0 BRA `(.L_x_15) ;  /* 0x0000000000340947 */ /* 0x002fea0003800000 */
[----:B------:R-:W-:Y:S01]  /*0d60*/  UMOV UR4, 0x400 ;  /* 0x0000040000047882 */ /* 0x000fe20000000000 */
[----:B------:R-:W-:Y:S01]  /*0d70*/  UMOV UR6, 0x20 ;  /* 0x0000002000067882 */ /* 0x000fe20000000000 */
[----:B------:R-:W-:Y:S02]  /*0d80*/  ULEA UR4, UR48, UR4, 0x18 ;  /* 0x0000000430047291 */ /* 0x000fe4000f8ec0ff */
[----:B------:R-:W-:-:S04]  /*0d90*/  UIADD3 UR6, UPT, UPT, -UR6, 0x100000, URZ ;  /* 0x0010000006067890 */ /* 0x000fc8000fffe1ff */
[----:B------:R-:W-:Y:S02]  /*0da0*/  USHF.L.U32 UR7, UR6, 0xb, URZ ;  /* 0x0000000b06077899 */ /* 0x000fe400080006ff */
[----:B------:R-:W-:Y:S01]  /*0db0*/  USHF.L.U32 UR6, UR6, 0x1, URZ ;  /* 0x0000000106067899 */ /* 0x000fe200080006ff */
[----:B------:R-:W-:Y:S01]  /*0dc0*/  ELECT P0, URZ, PT ;  /* 0x0000000000ff782f */ /* 0x000fe20003800000 */
[----:B------:R-:W1:Y:S10]  /*0dd0*/  FENCE.VIEW.ASYNC.S ;  /* 0x00000000000073c6 */ /* 0x000e740000000000 */
[----:B-1----:R1:W4:Y:S01]  /*0de0*/  SYNCS.EXCH.64 URZ, [UR4+0x150], UR6 ;  /* 0x0001500604ff75b2 */ /* 0x0023220008000100 */
[----:B------:R1:W1:Y:S01]  /*0df0*/  SYNCS.EXCH.64 URZ, [UR4+0x160], UR6 ;  /* 0x0001600604ff75b2 */ /* 0x0002620008000100 */
[----:B------:R1:W1:Y:S01]  /*0e00*/  SYNCS.EXCH.64 URZ, [UR4+0x158], UR6 ;  /* 0x0001580604ff75b2 */ /* 0x0002620008000100 */
[----:B------:R1:W1:Y:S01]  /*0e10*/  SYNCS.EXCH.64 URZ, [UR4+0x168], UR6 ;  /* 0x0001680604ff75b2 */ /* 0x0002620008000100 */
[----:B------:R-:W-:Y:S01]  /*0e20*/  NOP ;  /* 0x0000000000007918 */ /* 0x000fe20000000000 */
.L_x_15:
[----:B-1----:R-:W1:Y:S01]  /*0e30*/  LDCU UR4, c[0x0][0x36c] ;  /* 0x00006d80ff0477ac */ /* 0x002e620008000800 */
[----:B------:R-:W-:Y:S01]  /*0e40*/  ISETP.NE.OR P3, PT, R0, 0x2, !P3 ;  /* 0x000000020000780c */ /* 0x000fe20005f65670 */
[----:B------:R-:W-:Y:S01]  /*0e50*/  NOP ;  /* 0x0000000000007918 */ /* 0x000fe20000000000 */
[----:B------:R-:W-:Y:S01]  /*0e60*/  LOP3.LUT R0, R76, 0x1f, RZ, 0xc0, !PT ;  /* 0x0000001f4c007812 */ /* 0x000fe200078ec0ff */
[----:B------:R-:W-:Y:S02]  /*0e70*/  UISETP.NE.AND UP4, UPT, UR18, 0x2, UPT ;  /* 0x000000021200788c */ /* 0x000fe4000bf85270 */
[----:B------:R-:W-:Y:S02]  /*0e80*/  UISETP.NE.AND UP5, UPT, UR18, URZ, UPT ;  /* 0x000000ff1200728c */ /* 0x000fe4000bfa5270 */
[----:B-1----:R-:W-:-:S09]  /*0e90*/  UISETP.EQ.U32.AND UP6, UPT, UR4, 0x1, UPT ;  /* 0x000000010400788c */ /* 0x002fd2000bfc2070 */
[----:B------:R-:W-:Y:S05]  /*0ea0*/  BRA.U !UP6, `(.L_x_16) ;  /* 0x000000010e087547 */ /* 0x000fea000b800000 */
[----:B--234-:R-:W-:Y:S01]  /*0eb0*/  UCGABAR_ARV ;  /* 0x00000000000079c7 */ /* 0x01cfe20008000000 */
[----:B------:R-:W-:Y:S05]  /*0ec0*/  BRA `(.L_x_17) ;  /* 0x0000000000047947 */ /* 0x000fea0003800000 */
.L_x_16:
[----:B--234-:R-:W-:Y:S01]  /*0ed0*/  NOP ;  /* 0x0000000000007918 */ /* 0x01cfe20000000000 */
.L_x_17:
[----:B------:R-:W1:Y:S01]  /*0ee0*/  S2UR UR46, SR_CTAID.X ;  /* 0x00000000002e79c3 */ /* 0x000e620000002500 */
[----:B------:R-:W-:-:S05]  /*0ef0*/  CS2R.32 R3, SR_CgaSize ;  /* 0x0000000000037805 */ /* 0x000fca0000008a00 */
[----:B------:R-:W-:-:S05]  /*0f00*/  IMAD R3, R3, -0xa0, RZ ;  /* 0xffffff6003037824 */ /* 0x000fca00078e02ff */
[----:B------:R-:W-:-:S14]  /*0f10*/  R2UR UR5, R3 ;  /* 0x00000000030572ca */ /* 0x000fdc00000e0000 */
[----:B------:R-:W2:Y:S01]  /*0f20*/  LDCU UR5, c[0x0][UR5+0x2b0] ;  /* 0x00005600050577ac */ /* 0x000ea20008000800 */
[----:B------:R-:W-:-:S05]  /*0f30*/  CS2R.32 R3, SR_CgaSize ;  /* 0x0000000000037805 */ /* 0x000fca0000008a00 */
[----:B------:R-:W-:-:S05]  /*0f40*/  IMAD R3, R3, -0xa0, RZ ;  /* 0xffffff6003037824 */ /* 0x000fca00078e02ff */
[----:B------:R-:W-:-:S14]  /*0f50*/  R2UR UR4, R3 ;  /* 0x00000000030472ca */ /* 0x000fdc00000e0000 */
[----:B------:R-:W3:Y:S01]  /*0f60*/  LDCU UR4, c[0x0][UR4+0x2b4] ;  /* 0x00005680040477ac */ /* 0x000ee20008000800 */
[----:B------:R-:W4:Y:S01]  /*0f70*/  S2UR UR45, SR_CTAID.Y ;  /* 0x00000000002d79c3 */ /* 0x000f220000002600 */
[----:B------:R-:W-:-:S05]  /*0f80*/  CS2R.32 R3, SR_CgaSize ;  /* 0x0000000000037805 */ /* 0x000fca0000008a00 */
[----:B------:R-:W-:-:S05]  /*0f90*/  IMAD R3, R3, -0xa0, RZ ;  /* 0xffffff6003037824 */ /* 0x000fca00078e02ff */
[----:B------:R-:W-:-:S14]  /*0fa0*/  R2UR UR57, R3 ;  /* 0x00000000033972ca */ /* 0x000fdc00000e0000 */
[----:B------:R-:W3:Y:S01]  /*0fb0*/  LDCU UR57, c[0x0][UR57+0x2a0] ;  /* 0x00005400393977ac */ /* 0x000ee20008000800 */
[----:B------:R-:W-:-:S05]  /*0fc0*/  CS2R.32 R3, SR_CgaSize ;  /* 0x0000000000037805 */ /* 0x000fca0000008a00 */
[----:B------:R-:W-:-:S05]  /*0fd0*/  IMAD R3, R3, -0xa0, RZ ;  /* 0xffffff6003037824 */ /* 0x000fca00078e02ff */
[----:B------:R-:W-:-:S14]  /*0fe0*/  R2UR UR60, R3 ;  /* 0x00000000033c72ca */ /* 0x000fdc00000e0000 */
[----:B------:R-:W3:Y:S01]  /*0ff0*/  LDCU UR60, c[0x0][UR60+0x2a4] ;  /* 0x000054803c3c77ac */ /* 0x000ee20008000800 */
[----:B------:R-:W-:Y:S01]  /*1000*/  USHF.L.U32 UR24, UR48, 0xb, URZ ;  /* 0x0000000b30187899 */ /* 0x000fe200080006ff */
[----:B------:R-:W3:Y:S01]  /*1010*/  LDCU UR19, c[0x0][0xb24] ;  /* 0x00016480ff1377ac */ /* 0x000ee20008000800 */
[----:B------:R-:W3:Y:S01]  /*1020*/  LDCU UR42, c[0x0][0xb24] ;  /* 0x00016480ff2a77ac */ /* 0x000ee20008000800 */
[----:B-1----:R-:W-:Y:S01]  /*1030*/  I2FP.F32.U32 R3, UR46 ;  /* 0x0000002e00037c45 */ /* 0x002fe20008201000 */
[----:B------:R-:W1:Y:S04]  /*1040*/  LDCU UR22, c[0x0][0xb30] ;  /* 0x00016600ff1677ac */ /* 0x000e680008000800 */
[----:B--2---:R-:W-:Y:S01]  /*1050*/  FMUL R3, R3, UR5 ;  /* 0x0000000503037c20 */ /* 0x004fe20008400000 */
[----:B------:R-:W-:Y:S01]  /*1060*/  ULOP3.LUT UR24, UR24, 0x1800, URZ, 0xc0, !UPT ;  /* 0x0000180018187892 */ /* 0x000fe2000f8ec0ff */
[----:B----4-:R-:W-:-:S04]  /*1070*/  I2FP.F32.U32 R2, UR45 ;  /* 0x0000002d00027c45 */ /* 0x010fc80008201000 */
[----:B------:R-:W2:Y:S01]  /*1080*/  F2I.U32.TRUNC.NTZ R3, R3 ;  /* 0x0000000300037305 */ /* 0x000ea2000020f000 */
[----:B---3--:R-:W-:-:S07]  /*1090*/  FMUL R2, R2, UR4 ;  /* 0x0000000402027c20 */ /* 0x008fce0008400000 */
[----:B------:R-:W3:Y:S01]  /*10a0*/  F2I.U32.TRUNC.NTZ R2, R2 ;  /* 0x0000000200027305 */ /* 0x000ee2000020f000 */
[----:B--2---:R-:W-:Y:S02]  /*10b0*/  R2UR UR5, R3 ;  /* 0x00000000030572ca */ /* 0x004fe400000e0000 */
[----:B---3--:R-:W-:Y:S02]  /*10c0*/  R2UR UR4, R2 ;  /* 0x00000000020472ca */ /* 0x008fe400000e0000 */
[----:B------:R-:W-:-:S09]  /*10d0*/  PRMT R2, RZ, 0x7610, R2 ;  /* 0x00007610ff027816 */ /* 0x000fd20000000002 */
[----:B------:R-:W-:-:S04]  /*10e0*/  UIADD3 UR5, UPT, UPT, -UR5, URZ, URZ ;  /* 0x000000ff05057290 */ /* 0x000fc8000fffe1ff */
[----:B------:R-:W-:Y:S02]  /*10f0*/  UIMAD UR57, UR57, UR5, UR46 ;  /* 0x00000005393972a4 */ /* 0x000fe4000f8e022e */
[----:B------:R-:W-:-:S04]  /*1100*/  UIADD3 UR4, UPT, UPT, -UR4, URZ, URZ ;  /* 0x000000ff04047290 */ /* 0x000fc8000fffe1ff */
[----:B------:R-:W-:Y:S01]  /*1110*/  UIMAD UR60, UR60, UR4, UR45 ;  /* 0x000000043c3c72a4 */ /* 0x000fe2000f8e022d */
[----:B-1----:R-:W-:Y:S11]  /*1120*/  BRA.U UP5, `(.L_x_18) ;  /* 0x0000000105407547 */ /* 0x002ff6000b800000 */
[----:B------:R-:W-:Y:S02]  /*1130*/  UISETP.NE.AND UP0, UPT, UR60, URZ, UPT ;  /* 0x000000ff3c00728c */ /* 0x000fe4000bf05270 */
[----:B------:R-:W-:Y:S02]  /*1140*/  UISETP.NE.AND UP2, UPT, UR57, 0x1, UPT ;  /* 0x000000013900788c */ /* 0x000fe4000bf45270 */
[----:B------:R-:W-:-:S04]  /*1150*/  UISETP.EQ.OR UP0, UPT, UR57, URZ, !UP0 ;  /* 0x000000ff3900728c */ /* 0x000fc8000c702670 */
[----:B------:R-:W-:Y:S02]  /*1160*/  USEL UR7, URZ, 0x1, !UP0 ;  /* 0x00000001ff077887 */ /* 0x000fe4000c000000 */
[----:B------:R-:W-:-:S04]  /*1170*/  UISETP.NE.AND UP0, UPT, UR60, URZ, UPT ;  /* 0x000000ff3c00728c */ /* 0x000fc8000bf05270 */
[----:B------:R-:W-:-:S04]  /*1180*/  USEL UR4, URZ, 0x2, UP0 ;  /* 0x00000002ff047887 */ /* 0x000fc80008000000 */
[----:B------:R-:W-:Y:S02]  /*1190*/  USEL UR6, UR4, 0x2, UP2 ;  /* 0x0000000204067887 */ /* 0x000fe40009000000 */
[----:B------:R-:W-:Y:S02]  /*11a0*/  USEL UR4, URZ, 0x4, UP0 ;  /* 0x00000004ff047887 */ /* 0x000fe40008000000 */
[----:B------:R-:W-:-:S04]  /*11b0*/  UISETP.NE.AND UP2, UPT, UR57, 0x2, UPT ;  /* 0x000000023900788c */ /* 0x000fc8000bf45270 */
[----:B------:R-:W-:Y:S02]  /*11c0*/  USEL UR5, UR4, 0x4, UP2 ;  /* 0x0000000404057887 */ /* 0x000fe40009000000 */
[----:B------:R-:W-:Y:S02]  /*11d0*/  USEL UR4, URZ, 0x8, UP0 ;  /* 0x00000008ff047887 */ /* 0x000fe40008000000 */
[----:B------:R-:W-:Y:S02]  /*11e0*/  UISETP.NE.AND UP0, UPT, UR57, 0x3, UPT ;  /* 0x000000033900788c */ /* 0x000fe4000bf05270 */
[----:B------:R-:W-:Y:S02]  /*11f0*/  UIADD3 UR5, UPT, UPT, UR5, UR6, UR7 ;  /* 0x0000000605057290 */ /* 0x000fe4000fffe007 */
[----:B------:R-:W-:-:S04]  /*1200*/  USEL UR4, UR4, 0x8, UP0 ;  /* 0x0000000804047887 */ /* 0x000fc80008000000 */
[----:B------:R-:W-:-:S06]  /*1210*/  UIADD3 UR4, UPT, UPT, UR5, UR4, URZ ;  /* 0x0000000405047290 */ /* 0x000fcc000fffe0ff */
[----:B------:R-:W-:-:S07]  /*1220*/  MOV R2, UR4 ;  /* 0x0000000400027c02 */ /* 0x000fce0008000f00 */
.L_x_18:
[----:B------:R-:W1:Y:S01]  /*1230*/  S2UR UR36, SR_CTAID.Z ;  /* 0x00000000002479c3 */ /* 0x000e620000002700 */
[----:B------:R-:W-:-:S09]  /*1240*/  UISETP.GE.AND UP0, UPT, UR19, 0x1, UPT ;  /* 0x000000011300788c */ /* 0x000fd2000bf06270 */
[----:B------:R-:W-:Y:S05]  /*1250*/  BRA.U !UP0, `(.L_x_19) ;  /* 0x0000000108d07547 */ /* 0x000fea000b800000 */
[----:B------:R-:W2:Y:S01]  /*1260*/  LDCU UR20, c[0x0][0xb0c] ;  /* 0x00016180ff1477ac */ /* 0x000ea20008000800 */
[----:B------:R-:W3:Y:S01]  /*1270*/  LDCU.128 UR12, c[0x0][0xb10] ;  /* 0x00016200ff0c77ac */ /* 0x000ee20008000c00 */
[----:B------:R-:W4:Y:S01]  /*1280*/  LDCU UR6, c[0x0][0x370] ;  /* 0x00006e00ff0677ac */ /* 0x000f220008000800 */
[----:B------:R-:W1:Y:S01]  /*1290*/  LDCU UR7, c[0x0][0x374] ;  /* 0x00006e80ff0777ac */ /* 0x000e620008000800 */
[----:B------:R-:W1:Y:S01]  /*12a0*/  LDCU UR21, c[0x0][0xb20] ;  /* 0x00016400ff1577ac */ /* 0x000e620008000800 */
[----:B--2---:R-:W-:Y:S02]  /*12b0*/  UISETP.NE.AND UP0, UPT, UR20, 0x1, UPT ;  /* 0x000000011400788c */ /* 0x004fe4000bf05270 */
[----:B---3--:R-:W-:Y:S01]  /*12c0*/  UIMAD.WIDE.U32 UR4, UR46, UR12, URZ ;  /* 0x0000000c2e0472a5 */ /* 0x008fe2000f8e00ff */
[----:B------:R-:W2:Y:S01]  /*12d0*/  LDCU.64 UR8, c[0x0][0xb28] ;  /* 0x00016500ff0877ac */ /* 0x000ea20008000a00 */
[----:B----4-:R-:W-:Y:S02]  /*12e0*/  UIMAD.WIDE.U32 UR10, UR6, UR12, URZ ;  /* 0x0000000c060a72a5 */ /* 0x010fe4000f8e00ff */
[----:B------:R-:W-:-:S02]  /*12f0*/  USHF.R.U32.HI UR5, URZ, UR13, UR5 ;  /* 0x0000000dff057299 */ /* 0x000fc40008011605 */
[----:B------:R-:W-:Y:S02]  /*1300*/  UISETP.NE.AND UP2, UPT, UR19, 0x1, UPT ;  /* 0x000000011300788c */ /* 0x000fe4000bf45270 */
[----:B------:R-:W-:Y:S01]  /*1310*/  USEL UR5, UR46, UR5, !UP0 ;  /* 0x000000052e057287 */ /* 0x000fe2000c000000 */
[----:B------:R-:W-:Y:S01]  /*1320*/  UMOV UR10, UR11 ;  /* 0x0000000b000a7c82 */ /* 0x000fe20008000000 */
[----:B------:R-:W-:Y:S02]  /*1330*/  UIMAD.WIDE.U32 UR16, UR45, UR15, URZ ;  /* 0x0000000f2d1072a5 */ /* 0x000fe4000f8e00ff */
[----:B------:R-:W-:Y:S02]  /*1340*/  @UP0 USHF.R.U32.HI UR6, URZ, UR13, UR10 ;  /* 0x0000000dff060299 */ /* 0x000fe4000801160a */
[----:B------:R-:W-:Y:S02]  /*1350*/  UISETP.NE.AND UP0, UPT, UR14, 0x1, UPT ;  /* 0x000000010e00788c */ /* 0x000fe4000bf05270 */
[----:B-1----:R-:W-:-:S02]  /*1360*/  UIMAD.WIDE.U32 UR10, UR7, UR15, URZ ;  /* 0x0000000f070a72a5 */ /* 0x002fc4000f8e00ff */
[----:B--2---:R-:W-:Y:S01]  /*1370*/  UIMAD.WIDE.U32 UR12, UR6, UR8, URZ ;  /* 0x00000008060c72a5 */ /* 0x004fe2000f8e00ff */
[----:B------:R-:W-:Y:S02]  /*1380*/  UMOV UR4, UR17 ;  /* 0x0000001100047c82 */ /* 0x000fe40008000000 */
[----:B------:R-:W-:Y:S02]  /*1390*/  USHF.R.U32.HI UR4, URZ, UR21, UR4 ;  /* 0x00000015ff047299 */ /* 0x000fe40008011604 */
[----:B------:R-:W-:Y:S02]  /*13a0*/  UMOV UR10, UR11 ;  /* 0x0000000b000a7c82 */ /* 0x000fe40008000000 */
[----:B------:R-:W-:Y:S01]  /*13b0*/  UMOV UR12, UR13 ;  /* 0x0000000d000c7c82 */ /* 0x000fe20008000000 */
[----:B------:R-:W-:Y:S02]  /*13c0*/  @UP0 USHF.R.U32.HI UR7, URZ, UR21, UR10 ;  /* 0x00000015ff070299 */ /* 0x000fe4000801160a */
[----:B------:R-:W-:-:S02]  /*13d0*/  USEL UR4, UR45, UR4, !UP0 ;  /* 0x000000042d047287 */ /* 0x000fc4000c000000 */
[----:B------:R-:W-:Y:S02]  /*13e0*/  UIMAD.WIDE.U32 UR10, UR7, UR8, URZ ;  /* 0x00000008070a72a5 */ /* 0x000fe4000f8e00ff */
[----:B------:R-:W-:Y:S02]  /*13f0*/  @UP2 USHF.R.U32.HI UR6, URZ, UR9, UR12 ;  /* 0x00000009ff062299 */ /* 0x000fe4000801160c */
[----:B------:R-:W-:-:S03]  /*1400*/  UIMAD.WIDE.U32 UR12, UR4, UR8, URZ ;  /* 0x00000008040c72a5 */ /* 0x000fc6000f8e00ff */
[----:B------:R-:W-:Y:S02]  /*1410*/  UMOV UR10, UR11 ;  /* 0x0000000b000a7c82 */ /* 0x000fe40008000000 */
[----:B------:R-:W-:Y:S02]  /*1420*/  @UP2 USHF.R.U32.HI UR7, URZ, UR9, UR10 ;  /* 0x00000009ff072299 */ /* 0x000fe4000801160a */
[----:B------:R-:W-:Y:S02]  /*1430*/  UIMAD UR10, UR6, UR19, URZ ;  /* 0x00000013060a72a4 */ /* 0x000fe4000f8e02ff */
[----:B------:R-:W-:-:S04]  /*1440*/  UIMAD UR7, UR7, UR19, URZ ;  /* 0x00000013070772a4 */ /* 0x000fc8000f8e02ff */
[----:B------:R-:W-:-:S03]  /*1450*/  UISETP.GE.AND UP0, UPT, UR4, UR7, UPT ;  /* 0x000000070400728c */ /* 0x000fc6000bf06270 */
[----:B------:R-:W-:Y:S01]  /*1460*/  UMOV UR7, UR13 ;  /* 0x0000000d00077c82 */ /* 0x000fe20008000000 */
[----:B------:R-:W-:Y:S02]  /*1470*/  UISETP.GE.OR UP0, UPT, UR5, UR10, UP0 ;  /* 0x0000000a0500728c */ /* 0x000fe40008706670 */
[----:B------:R-:W-:Y:S02]  /*1480*/  UIMAD.WIDE.U32 UR10, UR5, UR8, URZ ;  /* 0x00000008050a72a5 */ /* 0x000fe4000f8e00ff */
[----:B------:R-:W-:Y:S02]  /*1490*/  USHF.R.U32.HI UR7, URZ, UR9, UR7 ;  /* 0x00000009ff077299 */ /* 0x000fe40008011607 */
[----:B------:R-:W-:Y:S02]  /*14a0*/  UIADD3 UR10, UPT, UPT, -UR4, URZ, URZ ;  /* 0x000000ff040a7290 */ /* 0x000fe4000fffe1ff */
[----:B------:R-:W-:Y:S02]  /*14b0*/  USEL UR7, UR4, UR7, !UP2 ;  /* 0x0000000704077287 */ /* 0x000fe4000d000000 */
[----:B------:R-:W-:Y:S01]  /*14c0*/  UIMAD UR10, UR14, UR10, UR45 ;  /* 0x0000000a0e0a72a4 */ /* 0x000fe2000f8e022d */
[----:B------:R-:W-:Y:S01]  /*14d0*/  @!UP0 UMOV UR8, UR11 ;  /* 0x0000000b00088c82 */ /* 0x000fe20008000000 */
[----:B------:R-:W-:-:S02]  /*14e0*/  UIADD3 UR11, UPT, UPT, -UR5, URZ, URZ ;  /* 0x000000ff050b7290 */ /* 0x000fc4000fffe1ff */
[----:B------:R-:W-:Y:S02]  /*14f0*/  @!UP0 USHF.R.U32.HI UR8, URZ, UR9, UR8 ;  /* 0x00000009ff088299 */ /* 0x000fe40008011608 */
[----:B------:R-:W-:Y:S02]  /*1500*/  UIADD3 UR9, UPT, UPT, -UR7, URZ, URZ ;  /* 0x000000ff07097290 */ /* 0x000fe4000fffe1ff */
[----:B------:R-:W-:Y:S02]  /*1510*/  @!UP0 USEL UR8, UR5, UR8, !UP2 ;  /* 0x0000000805088287 */ /* 0x000fe4000d000000 */
[----:B------:R-:W-:Y:S02]  /*1520*/  UIMAD UR9, UR19, UR9, UR4 ;  /* 0x00000009130972a4 */ /* 0x000fe4000f8e0204 */
[----:B------:R-:W-:Y:S02]  /*1530*/  @!UP0 UIADD3 UR7, UPT, UPT, UR7, -UR8, URZ ;  /* 0x8000000807078290 */ /* 0x000fe4000fffe0ff */
[----:B------:R-:W-:-:S02]  /*1540*/  @!UP0 UIMAD UR6, UR9, UR6, UR8 ;  /* 0x00000006090682a4 */ /* 0x000fc4000f8e0208 */
[----:B------:R-:W-:Y:S02]  /*1550*/  @!UP0 UIMAD UR4, UR7, UR19, UR5 ;  /* 0x00000013070482a4 */ /* 0x000fe4000f8e0205 */
[----:B------:R-:W-:Y:S02]  /*1560*/  UIMAD UR46, UR20, UR11, UR46 ;  /* 0x0000000b142e72a4 */ /* 0x000fe4000f8e022e */
[----:B------:R-:W-:Y:S01]  /*1570*/  UIMAD UR45, UR4, UR14, UR10 ;  /* 0x0000000e042d72a4 */ /* 0x000fe2000f8e020a */
[----:B------:R-:W-:Y:S02]  /*1580*/  @!UP0 UMOV UR5, UR6 ;  /* 0x0000000600058c82 */ /* 0x000fe40008000000 */
[----:B------:R-:W-:-:S12]  /*1590*/  UIMAD UR46, UR5, UR20, UR46 ;  /* 0x00000014052e72a4 */ /* 0x000fd8000f8e022e */
.L_x_19:
[----:B------:R-:W-:-:S09]  /*15a0*/  UISETP.NE.AND UP0, UPT, UR22, 0x1, UPT ;  /* 0x000000011600788c */ /* 0x000fd2000bf05270 */
[----:B------:R-:W-:Y:S05]  /*15b0*/  BRA.U UP0, `(.L_x_20) ;  /* 0x0000000100407547 */ /* 0x000fea000b800000 */
[----:B------:R-:W2:Y:S01]  /*15c0*/  LDCU.128 UR8, c[0x0][0xb10] ;  /* 0x00016200ff0877ac */ /* 0x000ea20008000c00 */
[----:B------:R-:W3:Y:S01]  /*15d0*/  LDCU UR12, c[0x0][0xb0c] ;  /* 0x00016180ff0c77ac */ /* 0x000ee20008000800 */
[----:B------:R-:W4:Y:S01]  /*15e0*/  LDCU UR13, c[0x0][0xb20] ;  /* 0x00016400ff0d77ac */ /* 0x000f220008000800 */
[----:B--2---:R-:W-:Y:S02]  /*15f0*/  UIMAD.WIDE.U32 UR4, UR46, UR8, URZ ;  /* 0x000000082e0472a5 */ /* 0x004fe4000f8e00ff */
[----:B------:R-:W-:Y:S02]  /*1600*/  UIMAD.WIDE.U32 UR6, UR45, UR11, URZ ;  /* 0x0000000b2d0672a5 */ /* 0x000fe4000f8e00ff */
[----:B---3--:R-:W-:Y:S02]  /*1610*/  UISETP.NE.AND UP0, UPT, UR12, 0x1, UPT ;  /* 0x000000010c00788c */ /* 0x008fe4000bf05270 */
[----:B------:R-:W-:-:S03]  /*1620*/  USHF.R.U32.HI UR5, URZ, UR9, UR5 ;  /* 0x00000009ff057299 */ /* 0x000fc60008011605 */
[----:B------:R-:W-:Y:S01]  /*1630*/  UMOV UR4, UR7 ;  /* 0x0000000700047c82 */ /* 0x000fe20008000000 */
[----:B------:R-:W-:Y:S02]  /*1640*/  USEL UR5, UR46, UR5, !UP0 ;  /* 0x000000052e057287 */ /* 0x000fe4000c000000 */
[----:B------:R-:W-:Y:S02]  /*1650*/  UISETP.NE.AND UP0, UPT, UR10, 0x1, UPT ;  /* 0x000000010a00788c */ /* 0x000fe4000bf05270 */
[----:B----4-:R-:W-:-:S04]  /*1660*/  USHF.R.U32.HI UR4, URZ, UR13, UR4 ;  /* 0x0000000dff047299 */ /* 0x010fc80008011604 */
[----:B------:R-:W-:-:S04]  /*1670*/  USEL UR4, UR45, UR4, !UP0 ;  /* 0x000000042d047287 */ /* 0x000fc8000c000000 */
[----:B------:R-:W-:Y:S02]  /*1680*/  UIADD3 UR6, UPT, UPT, UR5, -UR4, URZ ;  /* 0x8000000405067290 */ /* 0x000fe4000fffe0ff */
[----:B------:R-:W-:Y:S02]  /*1690*/  UIADD3 UR4, UPT, UPT, -UR5, UR4, URZ ;  /* 0x0000000405047290 */ /* 0x000fe4000fffe1ff */
[----:B------:R-:W-:Y:S02]  /*16a0*/  UIMAD UR45, UR6, UR10, UR45 ;  /* 0x0000000a062d72a4 */ /* 0x000fe4000f8e022d */
[----:B------:R-:W-:-:S12]  /*16b0*/  UIMAD UR46, UR4, UR12, UR46 ;  /* 0x0000000c042e72a4 */ /* 0x000fd8000f8e022e */
.L_x_20:
[----:B------:R-:W-:Y:S01]  /*16c0*/  UISETP.NE.AND UP0, UPT, UR18, 0x2, UPT ;  /* 0x000000021200788c */ /* 0x000fe2000bf05270 */
[----:B------:R-:W-:Y:S09]  /*16d0*/  BRA.U !UP6, `(.L_x_21) ;  /* 0x000000010e0c7547 */ /* 0x000ff2000b800000 */
[----:B------:R-:W-:Y:S01]  /*16e0*/  UCGABAR_WAIT ;  /* 0x0000000000007dc7 */ /* 0x000fe20008000000 */
[----:B------:R-:W-:Y:S01]  /*16f0*/  CCTL.IVALL ;  /* 0x00000000ff00798f */ /* 0x000fe20002000000 */
[----:B------:R-:W-:Y:S05]  /*1700*/  BRA `(.L_x_22) ;  /* 0x0000000000047947 */ /* 0x000fea0003800000 */
.L_x_21:
[----:B------:R-:W-:Y:S06]  /*1710*/  BAR.SYNC.DEFER_BLOCKING 0x0 ;  /* 0x0000000000007b1d */ /* 0x000fec0000010000 */
.L_x_22:
[----:B------:R-:W-:Y:S05]  /*1720*/  BRA.U UP0, `(.L_x_23) ;  /* 0x0000001900047547 */ /* 0x000fea000b800000 */
[----:B------:R-:W2:Y:S01]  /*1730*/  LDCU UR6, c[0x0][0x38c] ;  /* 0x00007180ff0677ac */ /* 0x000ea20008000800 */
[----:B------:R-:W-:Y:S01]  /*1740*/  PLOP3.LUT P1, PT, PT, PT, UP3, 0x80, 0x8 ;  /* 0x000000000008781c */ /* 0x000fe20003f2f038 */
[----:B------:R-:W-:Y:S01]  /*1750*/  IMAD.MOV.U32 R12, RZ, RZ, 0x1 ;  /* 0x00000001ff0c7424 */ /* 0x000fe200078e00ff */
[----:B------:R-:W-:Y:S01]  /*1760*/  ISETP.EQ.OR P2, PT, R0, RZ, P3 ;  /* 0x000000ff0000720c */ /* 0x000fe20001f42670 */
[----:B------:R-:W-:Y:S01]  /*1770*/  UISETP.NE.AND UP1, UPT, UR18, URZ, UPT ;  /* 0x000000ff1200728c */ /* 0x000fe2000bf25270 */
[----:B------:R-:W-:Y:S01]  /*1780*/  PLOP3.LUT P1, PT, P1, PT, PT, 0x8, 0x80 ;  /* 0x000000000080781c */ /* 0x000fe20000f2e170 */
[----:B------:R-:W-:Y:S01]  /*1790*/  USEL UR25, URZ, 0x1, UP4 ;  /* 0x00000001ff197887 */ /* 0x000fe2000a000000 */
[----:B------:R-:W-:Y:S01]  /*17a0*/  CS2R R10, SRZ ;  /* 0x00000000000a7805 */ /* 0x000fe2000001ff00 */
[----:B------:R-:W-:Y:S01]  /*17b0*/  IMAD.MOV.U32 R9, RZ, RZ, RZ ;  /* 0x000000ffff097224 */ /* 0x000fe200078e00ff */
[----:B------:R-:W3:Y:S01]  /*17c0*/  LDCU UR39, c[0x0][0x370] ;  /* 0x00006e00ff2777ac */ /* 0x000ee20008000800 */
[----:B------:R-:W-:Y:S01]  /*17d0*/  IMAD.MOV.U32 R8, RZ, RZ, 0x1 ;  /* 0x00000001ff087424 */ /* 0x000fe200078e00ff */
[----:B------:R-:W4:Y:S01]  /*17e0*/  LDCU.64 UR28, c[0x0][0x348] ;  /* 0x00006900ff1c77ac */ /* 0x000f220008000a00 */
[----:B------:R-:W-:-:S02]  /*17f0*/  USHF.R.U32.HI UR44, URZ, 0x7, UR24 ;  /* 0x00000007ff2c7899 */ /* 0x000fc40008011618 */
[----:B--2---:R-:W-:Y:S02]  /*1800*/  UIADD3 UR5, UPT, UPT, UR6, 0x7f, URZ ;  /* 0x0000007f06057890 */ /* 0x004fe4000fffe0ff */
[----:B------:R-:W-:Y:S02]  /*1810*/  UIADD3 UR47, UPT, UPT, UR6, 0xfe, URZ ;  /* 0x000000fe062f7890 */ /* 0x000fe4000fffe0ff */
[----:B------:R-:W-:Y:S01]  /*1820*/  USHF.R.S32.HI UR4, URZ, 0x1f, UR5 ;  /* 0x0000001fff047899 */ /* 0x000fe20008011405 */
[----:B------:R-:W2:Y:S03]  /*1830*/  LDCU UR38, c[0x0][0x374] ;  /* 0x00006e80ff2677ac */ /* 0x000ea60008000800 */
[----:B------:R-:W-:Y:S02]  /*1840*/  ULEA.HI UR4, UR4, UR5, URZ, 0x7 ;  /* 0x0000000504047291 */ /* 0x000fe4000f8f38ff */
[----:B------:R-:W-:-:S02]  /*1850*/  USEL UR25, UR25, 0x2, UP1 ;  /* 0x0000000219197887 */ /* 0x000fc40008800000 */
[----:B------:R-:W-:Y:S02]  /*1860*/  USHF.R.S32.HI UR41, URZ, 0x7, UR4 ;  /* 0x00000007ff297899 */ /* 0x000fe40008011404 */
[----:B------:R-:W-:Y:S02]  /*1870*/  UIADD3 UR4, UPT, UPT, UR6, -0x1, URZ ;  /* 0xffffffff06047890 */ /* 0x000fe4000fffe0ff */
[----:B------:R-:W-:Y:S02]  /*1880*/  UISETP.LT.U32.AND UP0, UPT, UR41, 0xd, UPT ;  /* 0x0000000d2900788c */ /* 0x000fe4000bf01070 */
[----:B------:R-:W-:Y:S02]  /*1890*/  UISETP.GE.U32.AND UP2, UPT, UR4, -0xff, UPT ;  /* 0xffffff010400788c */ /* 0x000fe4000bf46070 */
[----:B------:R-:W-:Y:S01]  /*18a0*/  USEL UR40, UR41, 0xd, UP0 ;  /* 0x0000000d29287887 */ /* 0x000fe20008000000 */
[----:B------:R-:W-:-:S03]  /*18b0*/  UMOV UR5, URZ ;  /* 0x000000ff00057c82 */ /* 0x000fc60008000000 */
[----:B------:R-:W-:Y:S02]  /*18c0*/  UIADD3 UR21, UPT, UPT, UR40, -0x1, URZ ;  /* 0xffffffff28157890 */ /* 0x000fe4000fffe0ff */
[----:B------:R-:W-:-:S03]  /*18d0*/  UIADD3 UR43, UPT, UPT, UR41, -UR40, URZ ;  /* 0x80000028292b7290 */ /* 0x000fc6000fffe0ff */
[----:B------:R-:W-:-:S04]  /*18e0*/  @UP2 UIADD3 UR21, UPT, UPT, UR40, URZ, URZ ;  /* 0x000000ff28152290 */ /* 0x000fc8000fffe0ff */
[----:B--234-:R-:W-:-:S12]  /*18f0*/  UIADD3 UR21, UPT, UPT, UR21, 0x1, URZ ;  /* 0x0000000115157890 */ /* 0x01cfd8000fffe0ff */
.L_x_43:
[----:B------:R-:W-:Y:S01]  /*1900*/  UISETP.NE.AND UP0, UPT, UR48, URZ, UPT ;  /* 0x000000ff3000728c */ /* 0x000fe2000bf05270 */
[----:B------:R-:W2:Y:S08]  /*1910*/  S2UR UR48, SR_CgaCtaId ;  /* 0x00000000003079c3 */ /* 0x000eb00000008800 */
[----:B------:R-:W-:Y:S05]  /*1920*/  BRA.U UP0, `(.L_x_24) ;  /* 0x0000000100347547 */ /* 0x000fea000b800000 */
[----:B------:R-:W3:Y:S01]  /*1930*/  S2R R0, SR_CgaCtaId ;  /* 0x0000000000007919 */ /* 0x000ee20000008800 */
[----:B------:R-:W-:-:S04]  /*1940*/  MOV R2, 0x400 ;  /* 0x0000040000027802 */ /* 0x000fc80000000f00 */
[----:B---3--:R-:W-:Y:S02]  /*1950*/  LEA R0, R0, R2, 0x18 ;  /* 0x0000000200007211 */ /* 0x008fe400078ec0ff */
[----:B------:R-:W-:-:S03]  /*1960*/  SHF.L.U32 R2, R8, 0x1f, RZ ;  /* 0x0000001f08027819 */ /* 0x000fc600000006ff */
[----:B------:R-:W-:-:S04]  /*1970*/  IMAD R0, R9, 0x8, R0 ;  /* 0x0000000809007824 */ /* 0x000fc800078e0200 */
[----:B------:R-:W3:Y:S02]  /*1980*/  SYNCS.PHASECHK.TRANS64.TRYWAIT P0, [R0+URZ+0x160], R2 ;  /* 0x00016002000075a7 */ /* 0x000ee400080011ff */
[----:B---3--:R-:W-:Y:S05]  /*1990*/  @!P0 BRA `(.L_x_25) ;  /* 0x0000005400588947 */ /* 0x008fea0003800000 */
.L_x_112:
[----:B------:R-:W-:Y:S01]  /*19a0*/  VIADD R9, R9, 0x1 ;  /* 0x0000000109097836 */ /* 0x000fe20000000000 */
[----:B------:R3:W-:Y:S04]  /*19b0*/  SYNCS.ARRIVE.TRANS64.A1T0 RZ, [R0+URZ+0x150], RZ ;  /* 0x000150ff00ff79a7 */ /* 0x0007e800081000ff */
[----:B------:R-:W-:-:S04]  /*19c0*/  ISETP.NE.AND P0, PT, R9, 0x2, PT ;  /* 0x000000020900780c */ /* 0x000fc80003f05270 */
[----:B------:R-:W-:Y:S02]  /*19d0*/  SEL R9, R9, RZ, P0 ;  /* 0x000000ff09097207 */ /* 0x000fe40000000000 */
[----:B---3--:R-:W-:-:S04]  /*19e0*/  SEL R0, RZ, 0x1, P0 ;  /* 0x00000001ff007807 */ /* 0x008fc80000000000 */
[----:B------:R-:W-:-:S07]  /*19f0*/  LOP3.LUT R8, R8, R0, RZ, 0x3c, !PT ;  /* 0x0000000008087212 */ /* 0x000fce00078e3cff */
.L_x_24:
[----:B------:R-:W-:Y:S01]  /*1a00*/  UMOV UR6, 0x400 ;  /* 0x0000040000067882 */ /* 0x000fe20000000000 */
[----:B------:R-:W-:Y:S01]  /*1a10*/  SHF.L.U32 R0, R12, 0x1f, RZ ;  /* 0x0000001f0c007819 */ /* 0x000fe200000006ff */
[----:B--2---:R-:W-:Y:S02]  /*1a20*/  ULEA UR6, UR48, UR6, 0x18 ;  /* 0x0000000630067291 */ /* 0x004fe4000f8ec0ff */
[----:B------:R-:W-:Y:S02]  /*1a30*/  UISETP.GE.U32.AND UP0, UPT, UR47, 0xff, UPT ;  /* 0x000000ff2f00788c */ /* 0x000fe4000bf06070 */
[----:B------:R-:W-:Y:S02]  /*1a40*/  ULEA UR4, UR5, UR6, 0x3 ;  /* 0x0000000605047291 */ /* 0x000fe4000f8e18ff */
[----:B------:R-:W-:Y:S02]  /*1a50*/  USHF.L.U32 UR35, UR46, 0x6, URZ ;  /* 0x000000062e237899 */ /* 0x000fe400080006ff */
[----:B------:R-:W-:Y:S01]  /*1a60*/  ULEA UR11, UR45, UR44, 0x6 ;  /* 0x0000002c2d0b7291 */ /* 0x000fe2000f8e30ff */
[----:B------:R-:W-:-:S04]  /*1a70*/  UMOV UR13, URZ ;  /* 0x000000ff000d7c82 */ /* 0x000fc80008000000 */
[----:B------:R2:W3:Y:S01]  /*1a80*/  SYNCS.PHASECHK.TRANS64.TRYWAIT P0, [UR4+0x68], R0 ;  /* 0x00006800ff0075a7 */ /* 0x0004e20008001104 */
[----:B------:R-:W-:Y:S06]  /*1a90*/  BRA.U !UP0, `(.L_x_26) ;  /* 0x0000000108bc7547 */ /* 0x000fec000b800000 */
[----:B------:R-:W-:Y:S01]  /*1aa0*/  UMOV UR7, URZ ;  /* 0x000000ff00077c82 */ /* 0x000fe20008000000 */
[----:B------:R-:W-:-:S05]  /*1ab0*/  UMOV UR4, UR5 ;  /* 0x0000000500047c82 */ /* 0x000fca0008000000 */
.L_x_32:
[----:B------:R-:W-:Y:S01]  /*1ac0*/  ULEA UR33, UR4, UR6, 0x3 ;  /* 0x0000000604217291 */ /* 0x000fe2000f8e18ff */
[----:B---3--:R-:W-:Y:S01]  /*1ad0*/  @!P3 MOV R2, 0x4000 ;  /* 0x000040000002b802 */ /* 0x008fe20000000f00 */
[----:B-1-34-:R-:W-:Y:S10]  /*1ae0*/  @P0 BRA `(.L_x_27) ;  /* 0x00000000000c0947 */ /* 0x01aff40003800000 */
[----:B------:R-:W-:-:S04]  /*1af0*/  SHF.L.U32 R3, R12, 0x1f, RZ ;  /* 0x0000001f0c037819 */ /* 0x000fc800000006ff */
[----:B------:R-:W3:Y:S02]  /*1b00*/  SYNCS.PHASECHK.TRANS64.TRYWAIT P0, [UR33+0x68], R3 ;  /* 0x00006803ff0075a7 */ /* 0x000ee40008001121 */
[----:B---3--:R-:W-:Y:S05]  /*1b10*/  @!P0 BRA `(.L_x_28) ;  /* 0x00000054000c8947 */ /* 0x008fea0003800000 */
.L_x_27:
[----:B------:R3:W-:Y:S01]  /*1b20*/  @!P3 SYNCS.ARRIVE.TRANS64 RZ, [UR33], R2 ;  /* 0x00000002ffffb9a7 */ /* 0x0007e20008000021 */
[----:B------:R-:W-:-:S04]  /*1b30*/  ULOP3.LUT UR5, UR25, 0x2, URZ, 0xfc, !UPT ;  /* 0x0000000219057892 */ /* 0x000fc8000f8efcff */
[----:B------:R-:W-:-:S09]  /*1b40*/  UISETP.NE.AND UP0, UPT, UR5, 0x2, UPT ;  /* 0x000000020500788c */ /* 0x000fd2000bf05270 */
[----:B------:R-:W-:Y:S05]  /*1b50*/  BRA.U UP0, `(.L_x_29) ;  /* 0x0000000100047547 */ /* 0x000fea000b800000 */
[----:B-1----:R-:W-:Y:S05]  /*1b60*/  BPT.TRAP 0x1 ;  /* 0x000000040000795c */ /* 0x002fea0000300000 */
.L_x_29:
[----:B------:R-:W-:Y:S04]  /*1b70*/  BSSY.RECONVERGENT B0, `(.L_x_30) ;  /* 0x0000003000007945 */ /* 0x000fe80003800200 */
[----:B------:R-:W-:Y:S05]  /*1b80*/  @P2 BRA `(.L_x_31) ;  /* 0x0000000000042947 */ /* 0x000fea0003800000 */
[----:B-1----:R-:W-:Y:S05]  /*1b90*/  BPT.TRAP 0x1 ;  /* 0x000000040000795c */ /* 0x002fea0000300000 */
.L_x_31:
[----:B-1----:R-:W-:Y:S05]  /*1ba0*/  BSYNC.RECONVERGENT B0 ;  /* 0x0000000000007941 */ /* 0x002fea0003800200 */
.L_x_30:
[----:B------:R-:W-:Y:S02]  /*1bb0*/  UIADD3 UR5, UPT, UPT, UR4, 0x1, URZ ;  /* 0x0000000104057890 */ /* 0x000fe4000fffe0ff */
[----:B------:R-:W-:Y:S02]  /*1bc0*/  USHF.L.U32 UR34, UR7, 0x7, URZ ;  /* 0x0000000707227899 */ /* 0x000fe400080006ff */
[----:B------:R-:W-:Y:S02]  /*1bd0*/  UISETP.NE.AND UP0, UPT, UR5, 0xd, UPT ;  /* 0x0000000d0500788c */ /* 0x000fe4000bf05270 */
[----:B------:R-:W-:Y:S02]  /*1be0*/  USHF.L.U32 UR32, UR4, 0xd, URZ ;  /* 0x0000000d04207899 */ /* 0x000fe400080006ff */
[----:B------:R-:W-:Y:S02]  /*1bf0*/  USEL UR9, URZ, 0x1, UP0 ;  /* 0x00000001ff097887 */ /* 0x000fe40008000000 */
[----:B------:R-:W-:-:S02]  /*1c00*/  USEL UR5, UR5, URZ, UP0 ;  /* 0x000000ff05057287 */ /* 0x000fc40008000000 */
[----:B------:R-:W-:Y:S02]  /*1c10*/  UIADD3 UR14, UP0, UPT, UR28, 0x180, URZ ;  /* 0x000001801c0e7890 */ /* 0x000fe4000ff1e0ff */
[----:B------:R-:W-:Y:S01]  /*1c20*/  ULEA UR8, UR5, UR6, 0x3 ;  /* 0x0000000605087291 */ /* 0x000fe2000f8e18ff */
[----:B------:R-:W-:Y:S01]  /*1c30*/  LOP3.LUT R12, R12, UR9, RZ, 0x3c, !PT ;  /* 0x000000090c0c7c12 */ /* 0x000fe2000f8e3cff */
[----:B------:R-:W-:Y:S02]  /*1c40*/  UIADD3 UR7, UPT, UPT, UR7, 0x1, URZ ;  /* 0x0000000107077890 */ /* 0x000fe4000fffe0ff */
[----:B------:R-:W-:Y:S01]  /*1c50*/  UIADD3 UR16, UP1, UPT, UR28, 0x80, URZ ;  /* 0x000000801c107890 */ /* 0x000fe2000ff3e0ff */
[----:B--2---:R-:W-:Y:S01]  /*1c60*/  SHF.L.U32 R0, R12, 0x1f, RZ ;  /* 0x0000001f0c007819 */ /* 0x004fe200000006ff */
[----:B------:R-:W-:Y:S02]  /*1c70*/  UIADD3.X UR15, UPT, UPT, URZ, UR29, URZ, UP0, !UPT ;  /* 0x0000001dff0f7290 */ /* 0x000fe400087fe4ff */
[----:B------:R-:W-:Y:S01]  /*1c80*/  UISETP.NE.AND UP0, UPT, UR7, UR21, UPT ;  /* 0x000000150700728c */ /* 0x000fe2000bf05270 */
[----:B------:R4:W1:Y:S01]  /*1c90*/  SYNCS.PHASECHK.TRANS64.TRYWAIT P0, [UR8+0x68], R0 ;  /* 0x00006800ff0075a7 */ /* 0x0008620008001108 */
[----:B------:R-:W-:-:S02]  /*1ca0*/  ULOP3.LUT UR8, UR32, UR24, URZ, 0xfc, !UPT ;  /* 0x0000001820087292 */ /* 0x000fc4000f8efcff */
[----:B------:R-:W-:Y:S02]  /*1cb0*/  UIADD3.X UR17, UPT, UPT, URZ, UR29, URZ, UP1, !UPT ;  /* 0x0000001dff117290 */ /* 0x000fe40008ffe4ff */
[----:B------:R-:W-:Y:S02]  /*1cc0*/  UIADD3 UR32, UPT, UPT, UR6, 0x2400, UR32 ;  /* 0x0000240006207890 */ /* 0x000fe4000fffe020 */
[----:B------:R-:W-:Y:S01]  /*1cd0*/  UIADD3 UR8, UPT, UPT, UR6, 0x1c400, UR8 ;  /* 0x0001c40006087890 */ /* 0x000fe2000fffe008 */
[----:B------:R-:W-:Y:S01]  /*1ce0*/  UMOV UR18, 0x0 ;  /* 0x0000000000127882 */ /* 0x000fe20000000000 */
[----:B------:R-:W-:Y:S01]  /*1cf0*/  UMOV UR19, 0x10000000 ;  /* 0x1000000000137882 */ /* 0x000fe20000000000 */
[----:B------:R-:W-:Y:S01]  /*1d00*/  UMOV UR4, 0xf0000 ;  /* 0x000f000000047882 */ /* 0x000fe20000000000 */
[----:B------:R-:W-:Y:S01]  /*1d10*/  UMOV UR12, UR36 ;  /* 0x00000024000c7c82 */ /* 0x000fe20008000000 */
[----:B------:R-:W-:Y:S01]  /*1d20*/  UMOV UR9, UR33 ;  /* 0x0000002100097c82 */ /* 0x000fe20008000000 */
[----:B------:R-:W-:Y:S01]  /*1d30*/  UMOV UR10, UR34 ;  /* 0x00000022000a7c82 */ /* 0x000fe20008000000 */
[----:B------:R-:W-:Y:S01]  /*1d40*/  UTMALDG.3D [UR32], [UR16], desc[UR18] ;  /* 0x00001220100075b4 */ /* 0x000fe20008011000 */
[----:B------:R-:W-:Y:S01]  /*1d50*/  UMOV UR13, UR21 ;  /* 0x00000015000d7c82 */ /* 0x000fe20008000000 */
[----:B------:R2:W-:Y:S02]  /*1d60*/  UTMALDG.3D.MULTICAST [UR8], [UR14], UR4, desc[UR18] ;  /* 0x000012080e0073b4 */ /* 0x0005e40008011804 */
[----:B--2---:R-:W-:Y:S01]  /*1d70*/  UMOV UR4, UR5 ;  /* 0x0000000500047c82 */ /* 0x004fe20008000000 */
[----:B------:R-:W-:Y:S05]  /*1d80*/  BRA.U UP0, `(.L_x_32) ;  /* 0xfffffffd004c7547 */ /* 0x000fea000b83ffff */
.L_x_26:
[----:B------:R-:W-:Y:S01]  /*1d90*/  ULEA UR4, UR5, UR6, 0x3 ;  /* 0x0000000605047291 */ /* 0x000fe2000f8e18ff */
[----:B--2-4-:R-:W-:Y:S01]  /*1da0*/  SHF.L.U32 R0, R12, 0x1f, RZ ;  /* 0x0000001f0c007819 */ /* 0x014fe200000006ff */
[----:B------:R-:W-:Y:S01]  /*1db0*/  @!P1 SYNCS.ARRIVE.TRANS64.A1T0 RZ, [UR6+0xe8], RZ ;  /* 0x0000e8ffffff99a7 */ /* 0x000fe20008100006 */
[----:B------:R-:W-:-:S06]  /*1dc0*/  UISETP.GT.AND UP0, UPT, UR41, UR40, UPT ;  /* 0x000000282900728c */ /* 0x000fcc000bf04270 */
[----:B-1-3--:R1:W2:Y:S03]  /*1dd0*/  SYNCS.PHASECHK.TRANS64.TRYWAIT P0, [UR4+0x68], R0 ;  /* 0x00006800ff0075a7 */ /* 0x00a2a60008001104 */
[----:B------:R-:W-:Y:S05]  /*1de0*/  BRA.U !UP0, `(.L_x_33) ;  /* 0x0000000108c07547 */ /* 0x000fea000b800000 */
[----:B------:R-:W-:Y:S01]  /*1df0*/  UIADD3 UR26, UPT, UPT, UR43, UR13, URZ ;  /* 0x0000000d2b1a7290 */ /* 0x000fe2000fffe0ff */
[----:B------:R-:W-:-:S11]  /*1e00*/  UMOV UR4, UR5 ;  /* 0x0000000500047c82 */ /* 0x000fd60008000000 */
.L_x_39:
[----:B------:R-:W-:Y:S01]  /*1e10*/  ULEA UR17, UR4, UR6, 0x3 ;  /* 0x0000000604117291 */ /* 0x000fe2000f8e18ff */
[----:B--2---:R-:W-:Y:S01]  /*1e20*/  @!P3 MOV R2, 0x4000 ;  /* 0x000040000002b802 */ /* 0x004fe20000000f00 */
[----:B--234-:R-:W-:Y:S10]  /*1e30*/  @P0 BRA `(.L_x_34) ;  /* 0x00000000000c0947 */ /* 0x01cff40003800000 */
[----:B------:R-:W-:-:S04]  /*1e40*/  SHF.L.U32 R3, R12, 0x1f, RZ ;  /* 0x0000001f0c037819 */ /* 0x000fc800000006ff */
[----:B------:R-:W2:Y:S02]  /*1e50*/  SYNCS.PHASECHK.TRANS64.TRYWAIT P0, [UR17+0x68], R3 ;  /* 0x00006803ff0075a7 */ /* 0x000ea40008001111 */
[----:B--2---:R-:W-:Y:S05]  /*1e60*/  @!P0 BRA `(.L_x_35) ;  /* 0x0000005000508947 */ /* 0x004fea0003800000 */
.L_x_34:
[----:B------:R2:W-:Y:S01]  /*1e70*/  @!P3 SYNCS.ARRIVE.TRANS64 RZ, [UR17], R2 ;  /* 0x00000002ffffb9a7 */ /* 0x0005e20008000011 */
[----:B------:R-:W-:-:S04]  /*1e80*/  ULOP3.LUT UR5, UR25, 0x2, URZ, 0xfc, !UPT ;  /* 0x0000000219057892 */ /* 0x000fc8000f8efcff */
[----:B------:R-:W-:-:S09]  /*1e90*/  UISETP.NE.AND UP0, UPT, UR5, 0x2, UPT ;  /* 0x000000020500788c */ /* 0x000fd2000bf05270 */
[----:B------:R-:W-:Y:S05]  /*1ea0*/  BRA.U UP0, `(.L_x_36) ;  /* 0x0000000100047547 */ /* 0x000fea000b800000 */
[----:B------:R-:W-:Y:S05]  /*1eb0*/  BPT.TRAP 0x1 ;  /* 0x000000040000795c */ /* 0x000fea0000300000 */
.L_x_36:
[----:B------:R-:W-:Y:S04]  /*1ec0*/  BSSY.RECONVERGENT B0, `(.L_x_37) ;  /* 0x0000003000007945 */ /* 0x000fe80003800200 */
[----:B------:R-:W-:Y:S05]  /*1ed0*/  @P2 BRA `(.L_x_38) ;  /* 0x0000000000042947 */ /* 0x000fea0003800000 */
[----:B------:R-:W-:Y:S05]  /*1ee0*/  BPT.TRAP 0x1 ;  /* 0x000000040000795c */ /* 0x000fea0000300000 */
.L_x_38:
[----:B------:R-:W-:Y:S05]  /*1ef0*/  BSYNC.RECONVERGENT B0 ;  /* 0x0000000000007941 */ /* 0x000fea0003800200 */
.L_x_37:
[----:B------:R-:W-:Y:S02]  /*1f00*/  UIADD3 UR5, UPT, UPT, UR4, 0x1, URZ ;  /* 0x0000000104057890 */ /* 0x000fe4000fffe0ff */
[----:B------:R-:W-:Y:S02]  /*1f10*/  USHF.L.U32 UR18, UR13, 0x7, URZ ;  /* 0x000000070d127899 */ /* 0x000fe400080006ff */
[----:B------:R-:W-:Y:S02]  /*1f20*/  UISETP.NE.AND UP0, UPT, UR5, 0xd, UPT ;  /* 0x0000000d0500788c */ /* 0x000fe4000bf05270 */
[----:B------:R-:W-:Y:S02]  /*1f30*/  USHF.L.U32 UR16, UR4, 0xd, URZ ;  /* 0x0000000d04107899 */ /* 0x000fe400080006ff */
[----:B------:R-:W-:Y:S02]  /*1f40*/  USEL UR8, URZ, 0x1, UP0 ;  /* 0x00000001ff087887 */ /* 0x000fe40008000000 */
[----:B------:R-:W-:-:S02]  /*1f50*/  USEL UR5, UR5, URZ, UP0 ;  /* 0x000000ff05057287 */ /* 0x000fc40008000000 */
[----:B------:R-:W-:Y:S02]  /*1f60*/  UIADD3 UR22, UP0, UPT, UR28, 0x180, URZ ;  /* 0x000001801c167890 */ /* 0x000fe4000ff1e0ff */
[----:B------:R-:W-:Y:S01]  /*1f70*/  UIADD3 UR13, UPT, UPT, UR13, 0x1, URZ ;  /* 0x000000010d0d7890 */ /* 0x000fe2000fffe0ff */
[----:B------:R-:W-:Y:S01]  /*1f80*/  LOP3.LUT R12, R12, UR8, RZ, 0x3c, !PT ;  /* 0x000000080c0c7c12 */ /* 0x000fe2000f8e3cff */
[----:B------:R-:W-:Y:S02]  /*1f90*/  UIADD3 UR14, UP1, UPT, UR28, 0x80, URZ ;  /* 0x000000801c0e7890 */ /* 0x000fe4000ff3e0ff */
[----:B------:R-:W-:Y:S01]  /*1fa0*/  UIADD3.X UR23, UPT, UPT, URZ, UR29, URZ, UP0, !UPT ;  /* 0x0000001dff177290 */ /* 0x000fe200087fe4ff */
[----:B-1----:R-:W-:Y:S01]  /*1fb0*/  SHF.L.U32 R0, R12, 0x1f, RZ ;  /* 0x0000001f0c007819 */ /* 0x002fe200000006ff */
[----:B------:R-:W-:Y:S02]  /*1fc0*/  ULOP3.LUT UR8, UR16, UR24, URZ, 0xfc, !UPT ;  /* 0x0000001810087292 */ /* 0x000fe4000f8efcff */
[----:B------:R-:W-:-:S02]  /*1fd0*/  UISETP.NE.AND UP0, UPT, UR13, UR26, UPT ;  /* 0x0000001a0d00728c */ /* 0x000fc4000bf05270 */
[----:B------:R-:W-:Y:S02]  /*1fe0*/  ULEA UR7, UR5, UR6, 0x3 ;  /* 0x0000000605077291 */ /* 0x000fe4000f8e18ff */
[----:B------:R-:W-:Y:S02]  /*1ff0*/  UIADD3 UR16, UPT, UPT, UR6, 0x2400, UR16 ;  /* 0x0000240006107890 */ /* 0x000fe4000fffe010 */
[----:B------:R-:W-:Y:S02]  /*2000*/  UIADD3.X UR15, UPT, UPT, URZ, UR29, URZ, UP1, !UPT ;  /* 0x0000001dff0f7290 */ /* 0x000fe40008ffe4ff */
[----:B------:R-:W-:Y:S01]  /*2010*/  UIADD3 UR8, UPT, UPT, UR6, 0x1c400, UR8 ;  /* 0x0001c40006087890 */ /* 0x000fe2000fffe008 */
[----:B------:R-:W-:Y:S01]  /*2020*/  UMOV UR30, 0x0 ;  /* 0x00000000001e7882 */ /* 0x000fe20000000000 */
[----:B------:R-:W-:Y:S01]  /*2030*/  UMOV UR31, 0x10000000 ;  /* 0x10000000001f7882 */ /* 0x000fe20000000000 */
[----:B------:R-:W-:Y:S01]  /*2040*/  UMOV UR19, UR35 ;  /* 0x0000002300137c82 */ /* 0x000fe20008000000 */
[----:B------:R-:W-:Y:S01]  /*2050*/  UMOV UR20, UR36 ;  /* 0x0000002400147c82 */ /* 0x000fe20008000000 */
[----:B------:R3:W4:Y:S01]  /*2060*/  SYNCS.PHASECHK.TRANS64.TRYWAIT P0, [UR7+0x68], R0 ;  /* 0x00006800ff0075a7 */ /* 0x0007220008001107 */
[----:B------:R-:W-:Y:S01]  /*2070*/  UMOV UR4, 0xf0000 ;  /* 0x000f000000047882 */ /* 0x000fe20000000000 */
[----:B------:R-:W-:Y:S01]  /*2080*/  UMOV UR12, UR36 ;  /* 0x00000024000c7c82 */ /* 0x000fe20008000000 */
[----:B------:R-:W-:Y:S01]  /*2090*/  UMOV UR9, UR17 ;  /* 0x0000001100097c82 */ /* 0x000fe20008000000 */
[----:B------:R-:W-:Y:S01]  /*20a0*/  UMOV UR10, UR18 ;  /* 0x00000012000a7c82 */ /* 0x000fe20008000000 */
[----:B------:R-:W-:Y:S01]  /*20b0*/  UTMALDG.3D [UR16], [UR14], desc[UR30] ;  /* 0x00001e100e0075b4 */ /* 0x000fe20008011000 */
[----:B------:R1:W-:Y:S02]  /*20c0*/  UTMALDG.3D.MULTICAST [UR8], [UR22], UR4, desc[UR30] ;  /* 0x00001e08160073b4 */ /* 0x0003e40008011804 */
[----:B-1----:R-:W-:Y:S01]  /*20d0*/  UMOV UR4, UR5 ;  /* 0x0000000500047c82 */ /* 0x002fe20008000000 */
[----:B------:R-:W-:Y:S05]  /*20e0*/  BRA.U UP0, `(.L_x_39) ;  /* 0xfffffffd00487547 */ /* 0x000fea000b83ffff */
.L_x_33:
[C---:B------:R-:W-:Y:S01]  /*20f0*/  LEA R3, R11.reuse, UR6, 0x3 ;  /* 0x000000060b037c11 */ /* 0x040fe2000f8e18ff */
[----:B------:R-:W-:Y:S01]  /*2100*/  NOP ;  /* 0x0000000000007918 */ /* 0x000fe20000000000 */
[----:B-1-3--:R-:W-:Y:S02]  /*2110*/  SHF.L.U32 R0, R10, 0x1f, RZ ;  /* 0x0000001f0a007819 */ /* 0x00afe400000006ff */
[----:B------:R-:W-:Y:S02]  /*2120*/  LEA R4, R11, UR6, 0x4 ;  /* 0x000000060b047c11 */ /* 0x000fe4000f8e20ff */
[----:B--2-4-:R-:W1:Y:S02]  /*2130*/  SYNCS.PHASECHK.TRANS64.TRYWAIT P0, [R3+URZ+0xf0], R0 ;  /* 0x0000f000030075a7 */ /* 0x014e6400080011ff */
[----:B-1----:R-:W-:Y:S05]  /*2140*/  @!P0 BRA `(.L_x_40) ;  /* 0x0000004c00b08947 */ /* 0x002fea0003800000 */
.L_x_115:
[----:B------:R-:W2:Y:S01]  /*2150*/  LDS.128 R4, [R4+0x180] ;  /* 0x0001800004047984 */ /* 0x000ea20000000c00 */
[----:B------:R-:W-:Y:S01]  /*2160*/  UISETP.GE.AND UP0, UPT, UR42, 0x1, UPT ;  /* 0x000000012a00788c */ /* 0x000fe2000bf06270 */
[----:B------:R-:W-:Y:S01]  /*2170*/  @!PT LDS RZ, [RZ] ;  /* 0x00000000fffff984 */ /* 0x000fe20000000800 */
[----:B------:R-:W-:Y:S01]  /*2180*/  @!PT LDS RZ, [RZ] ;  /* 0x00000000fffff984 */ /* 0x000fe20000000800 */
[----:B------:R-:W-:Y:S01]  /*2190*/  @!PT LDS RZ, [RZ] ;  /* 0x00000000fffff984 */ /* 0x000fe20000000800 */
[----:B------:R-:W-:Y:S01]  /*21a0*/  @!PT LDS RZ, [RZ] ;  /* 0x00000000fffff984 */ /* 0x000fe20000000800 */
[----:B------:R3:W-:Y:S06]  /*21b0*/  MEMBAR.ALL.CTA ;  /* 0x0000000000007992 */ /* 0x0007ec0000008000 */
[----:B---3--:R-:W3:Y:S01]  /*21c0*/  FENCE.VIEW.ASYNC.S ;  /* 0x00000000000073c6 */ /* 0x008ee20000000000 */
[----:B--2---:R-:W-:-:S13]  /*21d0*/  LOP3.LUT P0, RZ, R6, 0x1, RZ, 0xc0, !PT ;  /* 0x0000000106ff7812 */ /* 0x004fda000780c0ff */
[----:B---3--:R-:W-:Y:S01]  /*21e0*/  VOTEU.ANY UP1, P0 ;  /* 0x0000000000ff7886 */ /* 0x008fe20000020100 */
[----:B------:R-:W-:-:S13]  /*21f0*/  PLOP3.LUT P0, PT, PT, PT, UP1, 0x80, 0x8 ;  /* 0x000000000008781c */ /* 0x000fda0003f0f018 */
[----:B-1----:R-:W-:Y:S02]  /*2200*/  @P0 LOP3.LUT R0, R5, 0xffff, RZ, 0xc0, !PT ;  /* 0x0000ffff05000812 */ /* 0x002fe400078ec0ff */
[----:B------:R-:W-:Y:S02]  /*2210*/  @P0 MOV R2, R4 ;  /* 0x0000000400020202 */ /* 0x000fe40000000f00 */
[----:B------:R-:W-:Y:S01]  /*2220*/  @P0 R2UR UR7, R0 ;  /* 0x00000000000702ca */ /* 0x000fe200000e0000 */
[----:B------:R-:W-:Y:S01]  /*2230*/  VIADD R0, R3, 0x100 ;  /* 0x0000010003007836 */ /* 0x000fe20000000000 */
[----:B------:R-:W-:Y:S02]  /*2240*/  @P0 SHF.R.U32.HI R4, RZ, 0x10, R5 ;  /* 0x00000010ff040819 */ /* 0x000fe40000011605 */
[----:B------:R-:W-:Y:S02]  /*2250*/  @P0 R2UR UR8, R2 ;  /* 0x00000000020802ca */ /* 0x000fe400000e0000 */
[----:B------:R-:W-:-:S02]  /*2260*/  PRMT R0, RZ, 0x654, R0 ;  /* 0x00000654ff007816 */ /* 0x000fc40000000000 */
[----:B------:R-:W-:Y:S02]  /*2270*/  @P0 R2UR UR4, R4 ;  /* 0x00000000040402ca */ /* 0x000fe400000e0000 */
[----:B------:R1:W-:Y:S03]  /*2280*/  SYNCS.ARRIVE.TRANS64.RED.A1T0 RZ, [R0+URZ], RZ ;  /* 0x000000ff00ff79a7 */ /* 0x0003e600081004ff */
[----:B------:R-:W-:-:S04]  /*2290*/  @UP1 UMOV UR27, UR7 ;  /* 0x00000007001b1c82 */ /* 0x000fc80008000000 */
[----:B------:R-:W-:-:S04]  /*22a0*/  @UP1 UMOV UR37, UR8 ;  /* 0x0000000800251c82 */ /* 0x000fc80008000000 */
[----:B------:R-:W-:Y:S01]  /*22b0*/  @UP1 UMOV UR36, UR4 ;  /* 0x0000000400241c82 */ /* 0x000fe20008000000 */
[----:B------:R-:W-:Y:S05]  /*22c0*/  BRA.U !UP0, `(.L_x_41) ;  /* 0x0000000108d47547 */ /* 0x000fea000b800000 */
[----:B------:R-:W2:Y:S01]  /*22d0*/  LDCU.128 UR12, c[0x0][0xb10] ;  /* 0x00016200ff0c77ac */ /* 0x000ea20008000c00 */
[----:B------:R-:W3:Y:S01]  /*22e0*/  LDCU UR26, c[0x0][0xb20] ;  /* 0x00016400ff1a77ac */ /* 0x000ee20008000800 */
[----:B------:R-:W4:Y:S01]  /*22f0*/  LDCU UR20, c[0x0][0xb0c] ;  /* 0x00016180ff1477ac */ /* 0x000f220008000800 */
[----:B------:R-:W1:Y:S01]  /*2300*/  LDCU.64 UR10, c[0x0][0xb28] ;  /* 0x00016500ff0a77ac */ /* 0x000e620008000a00 */
[----:B------:R-:W-:Y:S02]  /*2310*/  UISETP.NE.AND UP3, UPT, UR42, 0x1, UPT ;  /* 0x000000012a00788c */ /* 0x000fe4000bf65270 */
[----:B--2---:R-:W-:Y:S02]  /*2320*/  UIMAD.WIDE.U32 UR16, UR38, UR15, URZ ;  /* 0x0000000f261072a5 */ /* 0x004fe4000f8e00ff */
[----:B------:R-:W-:Y:S02]  /*2330*/  UIMAD.WIDE.U32 UR8, UR39, UR12, URZ ;  /* 0x0000000c270872a5 */ /* 0x000fe4000f8e00ff */
[----:B------:R-:W-:-:S02]  /*2340*/  UISETP.NE.AND UP0, UPT, UR14, 0x1, UPT ;  /* 0x000000010e00788c */ /* 0x000fc4000bf05270 */
[----:B------:R-:W-:Y:S01]  /*2350*/  UIMAD.WIDE.U32 UR22, UR27, UR15, URZ ;  /* 0x0000000f1b1672a5 */ /* 0x000fe2000f8e00ff */
[----:B------:R-:W-:Y:S02]  /*2360*/  UMOV UR16, UR17 ;  /* 0x0000001100107c82 */ /* 0x000fe40008000000 */
[----:B------:R-:W-:Y:S01]  /*2370*/  UMOV UR8, UR9 ;  /* 0x0000000900087c82 */ /* 0x000fe20008000000 */
[----:B---3--:R-:W-:Y:S02]  /*2380*/  USHF.R.U32.HI UR16, URZ, UR26, UR16 ;  /* 0x0000001aff107299 */ /* 0x008fe40008011610 */
[----:B----4-:R-:W-:Y:S02]  /*2390*/  UISETP.NE.AND UP2, UPT, UR20, 0x1, UPT ;  /* 0x000000011400788c */ /* 0x010fe4000bf45270 */
[----:B------:R-:W-:Y:S02]  /*23a0*/  USHF.R.U32.HI UR8, URZ, UR13, UR8 ;  /* 0x0000000dff087299 */ /* 0x000fe40008011608 */
[----:B------:R-:W-:-:S02]  /*23b0*/  USEL UR7, UR38, UR16, !UP0 ;  /* 0x0000001026077287 */ /* 0x000fc4000c000000 */
[----:B------:R-:W-:Y:S02]  /*23c0*/  USEL UR8, UR39, UR8, !UP2 ;  /* 0x0000000827087287 */ /* 0x000fe4000d000000 */
[----:B-1----:R-:W-:Y:S01]  /*23d0*/  UIMAD.WIDE.U32 UR16, UR7, UR10, URZ ;  /* 0x0000000a071072a5 */ /* 0x002fe2000f8e00ff */
[----:B------:R-:W-:Y:S01]  /*23e0*/  UMOV UR4, UR23 ;  /* 0x0000001700047c82 */ /* 0x000fe20008000000 */
[----:B------:R-:W-:Y:S02]  /*23f0*/  UIMAD.WIDE.U32 UR18, UR37, UR12, URZ ;  /* 0x0000000c251272a5 */ /* 0x000fe4000f8e00ff */
[----:B------:R-:W-:-:S03]  /*2400*/  UIMAD.WIDE.U32 UR22, UR8, UR10, URZ ;  /* 0x0000000a081672a5 */ /* 0x000fc6000f8e00ff */
[----:B------:R-:W-:Y:S01]  /*2410*/  UMOV UR16, UR17 ;  /* 0x0000001100107c82 */ /* 0x000fe20008000000 */
[----:B------:R-:W-:Y:S02]  /*2420*/  USHF.R.U32.HI UR4, URZ, UR26, UR4 ;  /* 0x0000001aff047299 */ /* 0x000fe40008011604 */
[----:B------:R-:W-:Y:S01]  /*2430*/  @UP3 USHF.R.U32.HI UR7, URZ, UR11, UR16 ;  /* 0x0000000bff073299 */ /* 0x000fe20008011610 */
[----:B------:R-:W-:Y:S01]  /*2440*/  UMOV UR18, UR19 ;  /* 0x0000001300127c82 */ /* 0x000fe20008000000 */
[----:B------:R-:W-:Y:S01]  /*2450*/  UMOV UR22, UR23 ;  /* 0x0000001700167c82 */ /* 0x000fe20008000000 */
[----:B------:R-:W-:Y:S02]  /*2460*/  USHF.R.U32.HI UR13, URZ, UR13, UR18 ;  /* 0x0000000dff0d7299 */ /* 0x000fe40008011612 */
[----:B------:R-:W-:Y:S02]  /*2470*/  USEL UR4, UR27, UR4, !UP0 ;  /* 0x000000041b047287 */ /* 0x000fe4000c000000 */
[----:B------:R-:W-:-:S02]  /*2480*/  @UP3 USHF.R.U32.HI UR8, URZ, UR11, UR22 ;  /* 0x0000000bff083299 */ /* 0x000fc40008011616 */
[----:B------:R-:W-:Y:S02]  /*2490*/  UIMAD UR9, UR42, UR7, URZ ;  /* 0x000000072a0972a4 */ /* 0x000fe4000f8e02ff */
[----:B------:R-:W-:Y:S02]  /*24a0*/  USEL UR7, UR37, UR13, !UP2 ;  /* 0x0000000d25077287 */ /* 0x000fe4000d000000 */
[----:B------:R-:W-:Y:S02]  /*24b0*/  UIMAD UR12, UR42, UR8, URZ ;  /* 0x000000082a0c72a4 */ /* 0x000fe4000f8e02ff */
[----:B------:R-:W-:Y:S02]  /*24c0*/  UISETP.GE.AND UP0, UPT, UR4, UR9, UPT ;  /* 0x000000090400728c */ /* 0x000fe4000bf06270 */
[----:B------:R-:W-:Y:S02]  /*24d0*/  UIMAD.WIDE.U32 UR16, UR4, UR10, URZ ;  /* 0x0000000a041072a5 */ /* 0x000fe4000f8e00ff */
[----:B------:R-:W-:-:S02]  /*24e0*/  UISETP.GE.OR UP0, UPT, UR7, UR12, UP0 ;  /* 0x0000000c0700728c */ /* 0x000fc40008706670 */
[----:B------:R-:W-:Y:S02]  /*24f0*/  UIMAD.WIDE.U32 UR12, UR7, UR10, URZ ;  /* 0x0000000a070c72a5 */ /* 0x000fe4000f8e00ff */
[----:B------:R-:W-:Y:S01]  /*2500*/  UIADD3 UR15, UPT, UPT, -UR4, URZ, URZ ;  /* 0x000000ff040f7290 */ /* 0x000fe2000fffe1ff */
[----:B------:R-:W-:Y:S01]  /*2510*/  UMOV UR10, UR17 ;  /* 0x00000011000a7c82 */ /* 0x000fe20008000000 */
[----:B------:R-:W-:Y:S02]  /*2520*/  UIADD3 UR12, UPT, UPT, -UR7, URZ, URZ ;  /* 0x000000ff070c7290 */ /* 0x000fe4000fffe1ff */
[----:B------:R-:W-:-:S03]  /*2530*/  USHF.R.U32.HI UR10, URZ, UR11, UR10 ;  /* 0x0000000bff0a7299 */ /* 0x000fc6000801160a */
[----:B------:R-:W-:Y:S01]  /*2540*/  @!UP0 UMOV UR9, UR13 ;  /* 0x0000000d00098c82 */ /* 0x000fe20008000000 */
[----:B------:R-:W-:Y:S02]  /*2550*/  UIMAD UR15, UR14, UR15, UR27 ;  /* 0x0000000f0e0f72a4 */ /* 0x000fe4000f8e021b */
[----:B------:R-:W-:Y:S02]  /*2560*/  USEL UR10, UR4, UR10, !UP3 ;  /* 0x0000000a040a7287 */ /* 0x000fe4000d800000 */
[----:B------:R-:W-:Y:S02]  /*2570*/  @!UP0 USHF.R.U32.HI UR9, URZ, UR11, UR9 ;  /* 0x0000000bff098299 */ /* 0x000fe40008011609 */
[----:B------:R-:W-:Y:S02]  /*2580*/  UIADD3 UR11, UPT, UPT, -UR10, URZ, URZ ;  /* 0x000000ff0a0b7290 */ /* 0x000fe4000fffe1ff */
[----:B------:R-:W-:Y:S02]  /*2590*/  @!UP0 USEL UR9, UR7, UR9, !UP3 ;  /* 0x0000000907098287 */ /* 0x000fe4000d800000 */
[----:B------:R-:W-:-:S02]  /*25a0*/  UIMAD UR11, UR42, UR11, UR4 ;  /* 0x0000000b2a0b72a4 */ /* 0x000fc4000f8e0204 */
[----:B------:R-:W-:Y:S02]  /*25b0*/  @!UP0 UIADD3 UR10, UPT, UPT, UR10, -UR9, URZ ;  /* 0x800000090a0a8290 */ /* 0x000fe4000fffe0ff */
[----:B------:R-:W-:Y:S02]  /*25c0*/  @!UP0 UIMAD UR9, UR11, UR8, UR9 ;  /* 0x000000080b0982a4 */ /* 0x000fe4000f8e0209 */
[----:B------:R-:W-:Y:S02]  /*25d0*/  @!UP0 UIMAD UR4, UR42, UR10, UR7 ;  /* 0x0000000a2a0482a4 */ /* 0x000fe4000f8e0207 */
[----:B------:R-:W-:Y:S02]  /*25e0*/  UIMAD UR8, UR20, UR12, UR37 ;  /* 0x0000000c140872a4 */ /* 0x000fe4000f8e0225 */
[----:B------:R-:W-:Y:S01]  /*25f0*/  UIMAD UR27, UR4, UR14, UR15 ;  /* 0x0000000e041b72a4 */ /* 0x000fe2000f8e020f */
[----:B------:R-:W-:Y:S02]  /*2600*/  @!UP0 UMOV UR7, UR9 ;  /* 0x0000000900078c82 */ /* 0x000fe40008000000 */
[----:B------:R-:W-:-:S12]  /*2610*/  UIMAD UR37, UR7, UR20, UR8 ;  /* 0x00000014072572a4 */ /* 0x000fd8000f8e0208 */
.L_x_41:
[----:B------:R-:W2:Y:S02]  /*2620*/  LDCU UR4, c[0x0][0xb30] ;  /* 0x00016600ff0477ac */ /* 0x000ea40008000800 */
[----:B--2---:R-:W-:-:S09]  /*2630*/  UISETP.NE.AND UP0, UPT, UR4, 0x1, UPT ;  /* 0x000000010400788c */ /* 0x004fd2000bf05270 */
[----:B------:R-:W-:Y:S05]  /*2640*/  BRA.U UP0, `(.L_x_42) ;  /* 0x0000000100447547 */ /* 0x000fea000b800000 */
[----:B------:R-:W2:Y:S01]  /*2650*/  LDCU.128 UR12, c[0x0][0xb10] ;  /* 0x00016200ff0c77ac */ /* 0x000ea20008000c00 */
[----:B------:R-:W3:Y:S01]  /*2660*/  LDCU UR16, c[0x0][0xb0c] ;  /* 0x00016180ff1077ac */ /* 0x000ee20008000800 */
[----:B------:R-:W4:Y:S01]  /*2670*/  LDCU UR17, c[0x0][0xb20] ;  /* 0x00016400ff1177ac */ /* 0x000f220008000800 */
[----:B--2---:R-:W-:Y:S02]  /*2680*/  UIMAD.WIDE.U32 UR10, UR37, UR12, URZ ;  /* 0x0000000c250a72a5 */ /* 0x004fe4000f8e00ff */
[----:B------:R-:W-:Y:S02]  /*2690*/  UIMAD.WIDE.U32 UR8, UR27, UR15, URZ ;  /* 0x0000000f1b0872a5 */ /* 0x000fe4000f8e00ff */
[----:B---3--:R-:W-:Y:S02]  /*26a0*/  UISETP.NE.AND UP2, UPT, UR16, 0x1, UPT ;  /* 0x000000011000788c */ /* 0x008fe4000bf45270 */
[----:B------:R-:W-:Y:S01]  /*26b0*/  UISETP.NE.AND UP0, UPT, UR14, 0x1, UPT ;  /* 0x000000010e00788c */ /* 0x000fe2000bf05270 */
[----:B------:R-:W-:-:S02]  /*26c0*/  UMOV UR7, UR11 ;  /* 0x0000000b00077c82 */ /* 0x000fc40008000000 */
[----:B------:R-:W-:Y:S01]  /*26d0*/  UMOV UR4, UR9 ;  /* 0x0000000900047c82 */ /* 0x000fe20008000000 */
[----:B------:R-:W-:Y:S02]  /*26e0*/  USHF.R.U32.HI UR7, URZ, UR13, UR7 ;  /* 0x0000000dff077299 */ /* 0x000fe40008011607 */
[----:B----4-:R-:W-:Y:S02]  /*26f0*/  USHF.R.U32.HI UR4, URZ, UR17, UR4 ;  /* 0x00000011ff047299 */ /* 0x010fe40008011604 */
[----:B------:R-:W-:Y:S02]  /*2700*/  USEL UR7, UR37, UR7, !UP2 ;  /* 0x0000000725077287 */ /* 0x000fe4000d000000 */
[----:B------:R-:W-:-:S04]  /*2710*/  USEL UR4, UR27, UR4, !UP0 ;  /* 0x000000041b047287 */ /* 0x000fc8000c000000 */
[----:B------:R-:W-:Y:S02]  /*2720*/  UIADD3 UR8, UPT, UPT, UR7, -UR4, URZ ;  /* 0x8000000407087290 */ /* 0x000fe4000fffe0ff */
[----:B------:R-:W-:Y:S02]  /*2730*/  UIADD3 UR4, UPT, UPT, -UR7, UR4, URZ ;  /* 0x0000000407047290 */ /* 0x000fe4000fffe1ff */
[----:B------:R-:W-:Y:S02]  /*2740*/  UIMAD UR27, UR8, UR14, UR27 ;  /* 0x0000000e081b72a4 */ /* 0x000fe4000f8e021b */
[----:B------:R-:W-:-:S12]  /*2750*/  UIMAD UR37, UR4, UR16, UR37 ;  /* 0x00000010042572a4 */ /* 0x000fd8000f8e0225 */
.L_x_42:
[----:B------:R-:W-:Y:S01]  /*2760*/  VIADD R11, R11, 0x1 ;  /* 0x000000010b0b7836 */ /* 0x000fe20000000000 */
[----:B------:R-:W-:Y:S01]  /*2770*/  PLOP3.LUT P1, PT, PT, PT, PT, 0x80, 0x8 ;  /* 0x000000000008781c */ /* 0x000fe20003f2f070 */
[----:B------:R-:W-:Y:S02]  /*2780*/  UIADD3 UR46, UPT, UPT, UR37, UR57, URZ ;  /* 0x00000039252e7290 */ /* 0x000fe4000fffe0ff */
[----:B------:R-:W-:Y:S01]  /*2790*/  UIADD3 UR45, UPT, UPT, UR27, UR60, URZ ;  /* 0x0000003c1b2d7290 */ /* 0x000fe2000fffe0ff */
[----:B------:R-:W-:-:S04]  /*27a0*/  ISETP.NE.AND P0, PT, R11, 0x2, PT ;  /* 0x000000020b00780c */ /* 0x000fc80003f05270 */
[----:B-1----:R-:W-:Y:S02]  /*27b0*/  SEL R0, RZ, 0x1, P0 ;  /* 0x00000001ff007807 */ /* 0x002fe40000000000 */
[----:B------:R-:W-:Y:S02]  /*27c0*/  SEL R11, R11, RZ, P0 ;  /* 0x000000ff0b0b7207 */ /* 0x000fe40000000000 */
[----:B------:R-:W-:Y:S01]  /*27d0*/  LOP3.LUT R10, R10, R0, RZ, 0x3c, !PT ;  /* 0x000000000a0a7212 */ /* 0x000fe200078e3cff */
[----:B------:R-:W-:Y:S06]  /*27e0*/  BRA.U UP1, `(.L_x_43) ;  /* 0xfffffff101447547 */ /* 0x000fec000b83ffff */
[----:B------:R-:W-:Y:S01]  /*27f0*/  UIADD3 UR7, UPT, UPT, UR6, 0x68, URZ ;  /* 0x0000006806077890 */ /* 0x000fe2000fffe0ff */
[----:B------:R-:W-:-:S03]  /*2800*/  SHF.L.U32 R2, R12, 0x1f, RZ ;  /* 0x0000001f0c027819 */ /* 0x000fc600000006ff */
[----:B------:R-:W-:-:S09]  /*2810*/  ULEA UR4, UR5, UR7, 0x3 ;  /* 0x0000000705047291 */ /* 0x000fd2000f8e18ff */
[----:B------:R-:W1:Y:S02]  /*2820*/  SYNCS.PHASECHK.TRANS64.TRYWAIT P0, [UR4], R2 ;  /* 0x00000002ff0075a7 */ /* 0x000e640008001104 */
[----:B-1----:R-:W-:Y:S05]  /*2830*/  @!P0 BRA `(.L_x_44) ;  /* 0x0000004800088947 */ /* 0x002fea0003800000 */
.L_x_117:
[----:B------:R-:W-:-:S04]  /*2840*/  UIADD3 UR4, UPT, UPT, UR5, 0x1, URZ ;  /* 0x0000000105047890 */ /* 0x000fc8000fffe0ff */
[----:B------:R-:W-:-:S04]  /*2850*/  UISETP.NE.AND UP0, UPT, UR4, 0xd, UPT ;  /* 0x0000000d0400788c */ /* 0x000fc8000bf05270 */
[----:B------:R-:W-:Y:S02]  /*2860*/  USEL UR6, URZ, 0x1, UP0 ;  /* 0x00000001ff067887 */ /* 0x000fe40008000000 */
[----:B------:R-:W-:-:S04]  /*2870*/  USEL UR4, UR4, URZ, UP0 ;  /* 0x000000ff04047287 */ /* 0x000fc80008000000 */
[----:B------:R-:W-:Y:S01]  /*2880*/  ULEA UR5, UR4, UR7, 0x3 ;  /* 0x0000000704057291 */ /* 0x000fe2000f8e18ff */
[----:B-1----:R-:W-:-:S04]  /*2890*/  LOP3.LUT R2, R12, UR6, RZ, 0x3c, !PT ;  /* 0x000000060c027c12 */ /* 0x002fc8000f8e3cff */
[----:B------:R-:W-:-:S04]  /*28a0*/  SHF.L.U32 R3, R2, 0x1f, RZ ;  /* 0x0000001f02037819 */ /* 0x000fc800000006ff */
[----:B------:R-:W1:Y:S02]  /*28b0*/  SYNCS.PHASECHK.TRANS64.TRYWAIT P0, [UR5], R3 ;  /* 0x00000003ff0075a7 */ /* 0x000e640008001105 */
[----:B-1----:R-:W-:Y:S05]  /*28c0*/  @!P0 BRA `(.L_x_45) ;  /* 0x0000004400fc8947 */ /* 0x002fea0003800000 */
.L_x_119:
[----:B------:R-:W-:-:S04]  /*28d0*/  UIADD3 UR4, UPT, UPT, UR4, 0x1, URZ ;  /* 0x0000000104047890 */ /* 0x000fc8000fffe0ff */
[----:B------:R-:W-:-:S04]  /*28e0*/  UISETP.NE.AND UP0, UPT, UR4, 0xd, UPT ;  /* 0x0000000d0400788c */ /* 0x000fc8000bf05270 */
[----:B------:R-:W-:Y:S02]  /*28f0*/  USEL UR6, URZ, 0x1, UP0 ;  /* 0x00000001ff067887 */ /* 0x000fe40008000000 */
[----:B------:R-:W-:-:S04]  /*2900*/  USEL UR4, UR4, URZ, UP0 ;  /* 0x000000ff04047287 */ /* 0x000fc80008000000 */
[----:B------:R-:W-:Y:S01]  /*2910*/  ULEA UR5, UR4, UR7, 0x3 ;  /* 0x0000000704057291 */ /* 0x000fe2000f8e18ff */
[----:B------:R-:W-:-:S04]  /*2920*/  LOP3.LUT R2, R2, UR6, RZ, 0x3c, !PT ;  /* 0x0000000602027c12 */ /* 0x000fc8000f8e3cff */
[----:B-1----:R-:W-:-:S04]  /*2930*/  SHF.L.U32 R3, R2, 0x1f, RZ ;  /* 0x0000001f02037819 */ /* 0x002fc800000006ff */
[----:B------:R-:W1:Y:S02]  /*2940*/  SYNCS.PHASECHK.TRANS64.TRYWAIT P0, [UR5], R3 ;  /* 0x00000003ff0075a7 */ /* 0x000e640008001105 */
[----:B-1----:R-:W-:Y:S05]  /*2950*/  @!P0 BRA `(.L_x_46) ;  /* 0x0000004400f08947 */ /* 0x002fea0003800000 */
.L_x_121:
        /* <DEDUP_REMOVED lines=9> */
.L_x_123:
        /* <DEDUP_REMOVED lines=9> */
.L_x_125:
        /* <DEDUP_REMOVED lines=9> */
.L_x_127:
        /* <DEDUP_REMOVED lines=9> */
.L_x_129:
        /* <DEDUP_REMOVED lines=9> */
.L_x_131:
        /* <DEDUP_REMOVED lines=9> */
.L_x_133:
        /* <DEDUP_REMOVED lines=9> */
.L_x_135:
        /* <DEDUP_REMOVED lines=9> */
.L_x_137:
        /* <DEDUP_REMOVED lines=9> */
.L_x_139:
[----:B------:R-:W-:-:S04]  /*2e70*/  UIADD3 UR4, UPT, UPT, UR4, 0x1, URZ ;  /* 0x0000000104047890 */ /* 0x000fc8000fffe0ff */
[----:B------:R-:W-:-:S04]  /*2e80*/  UISETP.NE.AND UP0, UPT, UR4, 0xd, UPT ;  /* 0x0000000d0400788c */ /* 0x000fc8000bf05270 */
[----:B------:R-:W-:Y:S02]  /*2e90*/  USEL UR5, URZ, 0x1, UP0 ;  /* 0x00000001ff057887 */ /* 0x000fe40008000000 */
[----:B------:R-:W-:-:S04]  /*2ea0*/  USEL UR4, UR4, URZ, UP0 ;  /* 0x000000ff04047287 */ /* 0x000fc80008000000 */
[----:B------:R-:W-:Y:S01]  /*2eb0*/  ULEA UR4, UR4, UR7, 0x3 ;  /* 0x0000000704047291 */ /* 0x000fe2000f8e18ff */
[----:B------:R-:W-:-:S04]  /*2ec0*/  LOP3.LUT R2, R2, UR5, RZ, 0x3c, !PT ;  /* 0x0000000502027c12 */ /* 0x000fc8000f8e3cff */
[----:B------:R-:W-:Y:S01]  /*2ed0*/  SHF.L.U32 R2, R2, 0x1f, RZ ;  /* 0x0000001f02027819 */ /* 0x000fe200000006ff */
[----:B-1----:R-:W-:-:S07]  /*2ee0*/  IMAD.U32 R0, RZ, RZ, UR4 ;  /* 0x00000004ff007e24 */ /* 0x002fce000f8e00ff */
.L_x_56:
[----:B-1----:R1:W2:Y:S02]  /*2ef0*/  SYNCS.PHASECHK.TRANS64.TRYWAIT P0, [R0+URZ], R2 ;  /* 0x00000002000075a7 */ /* 0x0022a400080011ff */
[----:B--2---:R-:W-:Y:S05]  /*2f00*/  @!P0 NANOSLEEP.SYNCS 0x989680 ;  /* 0x009896800000895d */ /* 0x004fea0003900000 */
[----:B------:R-:W2:Y:S02]  /*2f10*/  @!P0 SYNCS.PHASECHK.TRANS64 P0, [R0+URZ], R2 ;  /* 0x00000002000085a7 */ /* 0x000ea400080010ff */
[----:B--2---:R-:W-:Y:S05]  /*2f20*/  @P0 EXIT ;  /* 0x000000000000094d */ /* 0x004fea0003800000 */
[----:B------:R-:W-:Y:S05]  /*2f30*/  BRA `(.L_x_56) ;  /* 0xfffffffc00ec7947 */ /* 0x000fea000383ffff */
.L_x_23:
[----:B------:R-:W-:-:S04]  /*2f40*/  UISETP.NE.AND UP0, UPT, UR48, URZ, UPT ;  /* 0x000000ff3000728c */ /* 0x000fc8000bf05270 */
[----:B------:R-:W-:-:S09]  /*2f50*/  UISETP.NE.OR UP0, UPT, UR18, 0x1, UP0 ;  /* 0x000000011200788c */ /* 0x000fd20008705670 */
[----:B------:R-:W-:Y:S05]  /*2f60*/  BRA.U UP0, `(.L_x_57) ;  /* 0x0000000500487547 */ /* 0x000fea000b800000 */
[----:B------:R-:W-:Y:S01]  /*2f70*/  ISETP.GE.U32.AND P2, PT, R0, 0x4, PT ;  /* 0x000000040000780c */ /* 0x000fe20003f46070 */
[----:B------:R-:W-:Y:S01]  /*2f80*/  IMAD.MOV.U32 R12, RZ, RZ, 0x1 ;  /* 0x00000001ff0c7424 */ /* 0x000fe200078e00ff */
[----:B------:R-:W-:Y:S02]  /*2f90*/  CS2R R10, SRZ ;  /* 0x00000000000a7805 */ /* 0x000fe4000001ff00 */
[----:B------:R-:W-:Y:S01]  /*2fa0*/  CS2R R8, SRZ ;  /* 0x0000000000087805 */ /* 0x000fe2000001ff00 */
[----:B------:R-:W-:Y:S01]  /*2fb0*/  UMOV UR6, 0x400 ;  /* 0x0000040000067882 */ /* 0x000fe20000000000 */
[----:B------:R-:W-:Y:S01]  /*2fc0*/  UMOV UR5, URZ ;  /* 0x000000ff00057c82 */ /* 0x000fe20008000000 */
[----:B------:R-:W-:-:S12]  /*2fd0*/  ULEA UR6, UR48, UR6, 0x18 ;  /* 0x0000000630067291 */ /* 0x000fd8000f8ec0ff */
.L_x_61:
[----:B------:R-:W-:Y:S02]  /*2fe0*/  LEA R2, R8, UR6, 0x3 ;  /* 0x0000000608027c11 */ /* 0x000fe4000f8e18ff */
[----:B------:R-:W-:-:S03]  /*2ff0*/  SHF.L.U32 R4, R9, 0x1f, RZ ;  /* 0x0000001f09047819 */ /* 0x000fc600000006ff */
[----:B------:R-:W-:Y:S01]  /*3000*/  VIADD R5, R2, 0x160 ;  /* 0x0000016002057836 */ /* 0x000fe20000000000 */
[----:B------:R-:W2:Y:S02]  /*3010*/  SYNCS.PHASECHK.TRANS64.TRYWAIT P0, [R2+URZ+0x150], R4 ;  /* 0x00015004020075a7 */ /* 0x000ea400080011ff */
[----:B--2---:R-:W-:Y:S05]  /*3020*/  @!P0 BRA `(.L_x_58) ;  /* 0x00000044002c8947 */ /* 0x004fea0003800000 */
.L_x_140:
[----:B------:R-:W-:Y:S01]  /*3030*/  ULEA UR4, UR5, UR6, 0x3 ;  /* 0x0000000605047291 */ /* 0x000fe2000f8e18ff */
[----:B--2---:R-:W-:Y:S01]  /*3040*/  PRMT R2, RZ, 0x654, R5 ;  /* 0x00000654ff027816 */ /* 0x004fe20000000005 */
[----:B------:R-:W-:Y:S01]  /*3050*/  @!P2 IMAD.MOV.U32 R4, RZ, RZ, 0x10 ;  /* 0x00000010ff04a424 */ /* 0x000fe200078e00ff */
[----:B------:R-:W-:Y:S01]  /*3060*/  SHF.L.U32 R5, R12, 0x1f, RZ ;  /* 0x0000001f0c057819 */ /* 0x000fe200000006ff */
[----:B------:R-:W-:Y:S01]  /*3070*/  UIADD3 UR7, UPT, UPT, UR4, 0xf0, URZ ;  /* 0x000000f004077890 */ /* 0x000fe2000fffe0ff */
[----:B------:R2:W-:Y:S05]  /*3080*/  SYNCS.ARRIVE.TRANS64.RED.A1T0 RZ, [R2+URZ], RZ ;  /* 0x000000ff02ff79a7 */ /* 0x0005ea00081004ff */
[----:B------:R-:W-:Y:S01]  /*3090*/  IMAD.U32 R6, RZ, RZ, UR7 ;  /* 0x00000007ff067e24 */ /* 0x000fe2000f8e00ff */
[----:B------:R-:W3:Y:S04]  /*30a0*/  SYNCS.PHASECHK.TRANS64.TRYWAIT P0, [UR4+0x100], R5 ;  /* 0x00010005ff0075a7 */ /* 0x000ee80008001104 */
[----:B------:R-:W-:Y:S01]  /*30b0*/  PRMT R6, R0, 0x654, R6 ;  /* 0x0000065400067816 */ /* 0x000fe20000000006 */
[----:B--23--:R-:W-:Y:S06]  /*30c0*/  @!P0 BRA `(.L_x_59) ;  /* 0x0000004400188947 */ /* 0x00cfec0003800000 */
.L_x_142:
[----:B------:R-:W-:Y:S01]  /*30d0*/  ULEA UR8, UR5, UR6, 0x4 ;  /* 0x0000000605087291 */ /* 0x000fe2000f8e20ff */
[----:B------:R-:W-:Y:S01]  /*30e0*/  SEL R3, R6, R3, !P2 ;  /* 0x0000000306037207 */ /* 0x000fe20005000000 */
[----:B------:R-:W-:Y:S01]  /*30f0*/  UIADD3 UR9, UPT, UPT, UR4, 0xf0, URZ ;  /* 0x000000f004097890 */ /* 0x000fe2000fffe0ff */
[----:B--2---:R-:W-:Y:S01]  /*3100*/  LEA R2, R11, UR6, 0x3 ;  /* 0x000000060b027c11 */ /* 0x004fe2000f8e18ff */
[----:B------:R-:W-:Y:S01]  /*3110*/  UIADD3 UR8, UPT, UPT, UR8, 0x180, URZ ;  /* 0x0000018008087890 */ /* 0x000fe2000fffe0ff */
[----:B------:R2:W-:Y:S01]  /*3120*/  @!P2 SYNCS.ARRIVE.TRANS64.RED RZ, [R3+URZ], R4 ;  /* 0x0000000403ffa9a7 */ /* 0x0005e200080004ff */
[----:B------:R-:W-:Y:S01]  /*3130*/  UIADD3 UR4, UPT, UPT, UR5, 0x1, URZ ;  /* 0x0000000105047890 */ /* 0x000fe2000fffe0ff */
[----:B------:R-:W-:-:S03]  /*3140*/  VIADD R8, R8, 0x1 ;  /* 0x0000000108087836 */ /* 0x000fc60000000000 */
[----:B------:R-:W-:Y:S02]  /*3150*/  UISETP.NE.AND UP0, UPT, UR4, 0x2, UPT ;  /* 0x000000020400788c */ /* 0x000fe4000bf05270 */
[----:B------:R-:W-:Y:S01]  /*3160*/  ISETP.NE.AND P0, PT, R8, 0x2, PT ;  /* 0x000000020800780c */ /* 0x000fe20003f05270 */
[----:B------:R-:W-:Y:S06]  /*3170*/  UGETNEXTWORKID.BROADCAST [UR8], [UR9] ;  /* 0x00000000080073ca */ /* 0x000fec0008000100 */
[----:B------:R-:W-:Y:S02]  /*3180*/  USEL UR7, URZ, 0x1, UP0 ;  /* 0x00000001ff077887 */ /* 0x000fe40008000000 */
[----:B------:R-:W-:-:S04]  /*3190*/  USEL UR5, UR4, URZ, UP0 ;  /* 0x000000ff04057287 */ /* 0x000fc80008000000 */
[----:B------:R-:W-:Y:S02]  /*31a0*/  LOP3.LUT R12, R12, UR7, RZ, 0x3c, !PT ;  /* 0x000000070c0c7c12 */ /* 0x000fe4000f8e3cff */
[----:B--2---:R-:W-:-:S04]  /*31b0*/  SHF.L.U32 R4, R10, 0x1f, RZ ;  /* 0x0000001f0a047819 */ /* 0x004fc800000006ff */
[----:B------:R-:W2:Y:S02]  /*31c0*/  SYNCS.PHASECHK.TRANS64.TRYWAIT P1, [R2+URZ+0xf0], R4 ;  /* 0x0000f004020075a7 */ /* 0x000ea400080211ff */
[----:B--2---:R-:W-:Y:S05]  /*31d0*/  @!P1 BRA `(.L_x_60) ;  /* 0x0000004000ec9947 */ /* 0x004fea0003800000 */
.L_x_143:
[C---:B--2---:R-:W-:Y:S01]  /*31e0*/  LEA R4, R11.reuse, UR6, 0x4 ;  /* 0x000000060b047c11 */ /* 0x044fe2000f8e20ff */
[----:B------:R-:W-:Y:S01]  /*31f0*/  VIADD R2, R2, 0x100 ;  /* 0x0000010002027836 */ /* 0x000fe20000000000 */
[----:B------:R-:W-:Y:S01]  /*3200*/  SEL R8, R8, RZ, P0 ;  /* 0x000000ff08087207 */ /* 0x000fe20000000000 */
[----:B------:R-:W-:-:S03]  /*3210*/  VIADD R11, R11, 0x1 ;  /* 0x000000010b0b7836 */ /* 0x000fc60000000000 */
[----:B------:R-:W2:Y:S01]  /*3220*/  LDS.128 R4, [R4+0x180] ;  /* 0x0001800004047984 */ /* 0x000ea20000000c00 */
[----:B------:R-:W-:Y:S02]  /*3230*/  PRMT R2, RZ, 0x654, R2 ;  /* 0x00000654ff027816 */ /* 0x000fe40000000002 */
[C---:B------:R-:W-:Y:S01]  /*3240*/  ISETP.NE.AND P1, PT, R11.reuse, 0x2, PT ;  /* 0x000000020b00780c */ /* 0x040fe20003f25270 */
[----:B------:R-:W-:Y:S01]  /*3250*/  @!PT LDS RZ, [RZ] ;  /* 0x00000000fffff984 */ /* 0x000fe20000000800 */
[----:B------:R-:W-:Y:S01]  /*3260*/  @!PT LDS RZ, [RZ] ;  /* 0x00000000fffff984 */ /* 0x000fe20000000800 */
[----:B------:R-:W-:Y:S01]  /*3270*/  @!PT LDS RZ, [RZ] ;  /* 0x00000000fffff984 */ /* 0x000fe20000000800 */
[----:B------:R-:W-:Y:S01]  /*3280*/  @!PT LDS RZ, [RZ] ;  /* 0x00000000fffff984 */ /* 0x000fe20000000800 */
[----:B------:R3:W-:Y:S06]  /*3290*/  MEMBAR.ALL.CTA ;  /* 0x0000000000007992 */ /* 0x0007ec0000008000 */
[----:B---3--:R-:W3:Y:S01]  /*32a0*/  FENCE.VIEW.ASYNC.S ;  /* 0x00000000000073c6 */ /* 0x008ee20000000000 */
[----:B------:R-:W-:Y:S01]  /*32b0*/  SEL R11, R11, RZ, P1 ;  /* 0x000000ff0b0b7207 */ /* 0x000fe20000800000 */
[----:B---3--:R3:W-:Y:S01]  /*32c0*/  SYNCS.ARRIVE.TRANS64.RED.A1T0 RZ, [R2+URZ], RZ ;  /* 0x000000ff02ff79a7 */ /* 0x0087e200081004ff */
[----:B--2---:R-:W-:-:S02]  /*32d0*/  LOP3.LUT P3, RZ, R6, 0x1, RZ, 0xc0, !PT ;  /* 0x0000000106ff7812 */ /* 0x004fc4000786c0ff */
[----:B------:R-:W-:-:S04]  /*32e0*/  SEL R4, RZ, 0x1, P1 ;  /* 0x00000001ff047807 */ /* 0x000fc80000800000 */
[----:B------:R-:W-:Y:S02]  /*32f0*/  LOP3.LUT R10, R10, R4, RZ, 0x3c, !PT ;  /* 0x000000040a0a7212 */ /* 0x000fe400078e3cff */
[----:B---3--:R-:W-:-:S04]  /*3300*/  SEL R2, RZ, 0x1, P0 ;  /* 0x00000001ff027807 */ /* 0x008fc80000000000 */
[----:B------:R-:W-:Y:S01]  /*3310*/  LOP3.LUT R9, R9, R2, RZ, 0x3c, !PT ;  /* 0x0000000209097212 */ /* 0x000fe200078e3cff */
[----:B------:R-:W-:Y:S06]  /*3320*/  @P3 BRA `(.L_x_61) ;  /* 0xfffffffc002c3947 */ /* 0x000fec000383ffff */
[----:B------:R-:W-:Y:S01]  /*3330*/  ULEA UR4, UR5, UR6, 0x3 ;  /* 0x0000000605047291 */ /* 0x000fe2000f8e18ff */
[----:B------:R-:W-:-:S08]  /*3340*/  SHF.L.U32 R2, R12, 0x1f, RZ ;  /* 0x0000001f0c027819 */ /* 0x000fd000000006ff */
[----:B------:R-:W2:Y:S02]  /*3350*/  SYNCS.PHASECHK.TRANS64 P0, [UR4+0x100], R2 ;  /* 0x00010002ff0075a7 */ /* 0x000ea40008001004 */
[----:B--2---:R-:W-:Y:S05]  /*3360*/  @P0 BRA `(.L_x_62) ;  /* 0x0000000000080947 */ /* 0x004fea0003800000 */
[----:B------:R-:W2:Y:S02]  /*3370*/  SYNCS.PHASECHK.TRANS64.TRYWAIT P0, [UR4+0x100], R2 ;  /* 0x00010002ff0075a7 */ /* 0x000ea40008001104 */
[----:B--2---:R-:W-:Y:S05]  /*3380*/  @!P0 BRA `(.L_x_63) ;  /* 0x0000004000948947 */ /* 0x004fea0003800000 */
.L_x_62:
[----:B------:R-:W-:-:S04]  /*3390*/  UIADD3 UR7, UPT, UPT, UR5, 0x1, URZ ;  /* 0x0000000105077890 */ /* 0x000fc8000fffe0ff */
[----:B------:R-:W-:-:S04]  /*33a0*/  UISETP.NE.AND UP0, UPT, UR7, 0x2, UPT ;  /* 0x000000020700788c */ /* 0x000fc8000bf05270 */
[----:B------:R-:W-:Y:S02]  /*33b0*/  USEL UR8, URZ, 0x1, UP0 ;  /* 0x00000001ff087887 */ /* 0x000fe40008000000 */
[----:B------:R-:W-:-:S04]  /*33c0*/  USEL UR7, UR7, URZ, UP0 ;  /* 0x000000ff07077287 */ /* 0x000fc80008000000 */
[----:B------:R-:W-:Y:S01]  /*33d0*/  ULEA UR7, UR7, UR6, 0x3 ;  /* 0x0000000607077291 */ /* 0x000fe2000f8e18ff */
[----:B--2---:R-:W-:-:S04]  /*33e0*/  LOP3.LUT R2, R12, UR8, RZ, 0x3c, !PT ;  /* 0x000000080c027c12 */ /* 0x004fc8000f8e3cff */
[----:B------:R-:W-:-:S04]  /*33f0*/  SHF.L.U32 R0, R2, 0x1f, RZ ;  /* 0x0000001f02007819 */ /* 0x000fc800000006ff */
[----:B------:R-:W2:Y:S02]  /*3400*/  SYNCS.PHASECHK.TRANS64 P0, [UR7+0x100], R0 ;  /* 0x00010000ff0075a7 */ /* 0x000ea40008001007 */
[----:B-12---:R-:W-:Y:S05]  /*3410*/  @P0 EXIT ;  /* 0x000000000000094d */ /* 0x006fea0003800000 */
[----:B------:R-:W-:Y:S02]  /*3420*/  SHF.L.U32 R2, R2, 0x1f, RZ ;  /* 0x0000001f02027819 */ /* 0x000fe400000006ff */
[----:B------:R-:W-:-:S07]  /*3430*/  MOV R0, UR7 ;  /* 0x0000000700007c02 */ /* 0x000fce0008000f00 */
.L_x_64:
[----:B-1----:R1:W2:Y:S02]  /*3440*/  SYNCS.PHASECHK.TRANS64.TRYWAIT P0, [R0+URZ+0x100], R2 ;  /* 0x00010002000075a7 */ /* 0x0022a400080011ff */
[----:B--2---:R-:W-:Y:S05]  /*3450*/  @!P0 NANOSLEEP.SYNCS 0x989680 ;  /* 0x009896800000895d */ /* 0x004fea0003900000 */
[----:B------:R-:W2:Y:S02]  /*3460*/  @!P0 SYNCS.PHASECHK.TRANS64 P0, [R0+URZ+0x100], R2 ;  /* 0x00010002000085a7 */ /* 0x000ea400080010ff */
[----:B--2---:R-:W-:Y:S05]  /*3470*/  @P0 EXIT ;  /* 0x000000000000094d */ /* 0x004fea0003800000 */
[----:B------:R-:W-:Y:S05]  /*3480*/  BRA `(.L_x_64) ;  /* 0xfffffffc00ec7947 */ /* 0x000fea000383ffff */
.L_x_57:
[----:B------:R-:W-:Y:S05]  /*3490*/  BRA.U UP5, `(.L_x_65) ;  /* 0x0000000d05d47547 */ /* 0x000fea000b800000 */
[----:B------:R-:W-:Y:S01]  /*34a0*/  UMOV UR4, 0x40 ;  /* 0x0000004000047882 */ /* 0x000fe20000000000 */
[----:B------:R-:W-:Y:S01]  /*34b0*/  NOP ;  /* 0x0000000000007918 */ /* 0x000fe20000000000 */
[----:B------:R-:W-:Y:S01]  /*34c0*/  ULEA UR5, UR48, UR4, 0x18 ;  /* 0x0000000430057291 */ /* 0x000fe2000f8ec0ff */
[----:B------:R-:W-:Y:S02]  /*34d0*/  UMOV UR6, 0x400 ;  /* 0x0000040000067882 */ /* 0x000fe40000000000 */
[----:B------:R-:W-:-:S06]  /*34e0*/  ULEA UR6, UR48, UR6, 0x18 ;  /* 0x0000000630067291 */ /* 0x000fcc000f8ec0ff */
[----:B------:R-:W2:Y:S02]  /*34f0*/  LDS.U8 R0, [UR5+0x1c] ;  /* 0x00001c05ff007984 */ /* 0x000ea40008000000 */
[----:B--2---:R-:W-:-:S13]  /*3500*/  ISETP.NE.AND P0, PT, R0, RZ, PT ;  /* 0x000000ff0000720c */ /* 0x004fda0003f05270 */
[----:B------:R-:W-:Y:S05]  /*3510*/  @P0 BRA `(.L_x_66) ;  /* 0x0000000000580947 */ /* 0x000fea0003800000 */
[----:B------:R-:W-:-:S13]  /*3520*/  ELECT P0, URZ, PT ;  /* 0x0000000000ff782f */ /* 0x000fda0003800000 */
[----:B------:R-:W-:Y:S05]  /*3530*/  @!P0 BRA `(.L_x_67) ;  /* 0x0000000000608947 */ /* 0x000fea0003800000 */
[----:B------:R-:W-:Y:S01]  /*3540*/  UMOV UR4, 0x10 ;  /* 0x0000001000047882 */ /* 0x000fe20000000000 */
[----:B------:R-:W-:Y:S01]  /*3550*/  HFMA2 R0, -RZ, RZ, 0, 5.9604644775390625e-08 ;  /* 0x00000001ff007431 */ /* 0x000fe200000001ff */
[----:B------:R-:W-:-:S03]  /*3560*/  MOV R3, 0xffff ;  /* 0x0000ffff00037802 */ /* 0x000fc60000000f00 */
[----:B------:R-:W-:Y:S04]  /*3570*/  DEPBAR.LE SB2, 0x36 ;  /* 0x0000ad800000791a */ /* 0x000fe80000000000 */
[----:B------:R-:W2:Y:S02]  /*3580*/  UTCATOMSWS.FIND_AND_SET.ALIGN UP0, UR4, UR4 ;  /* 0x00000004000475e3 */ /* 0x000ea40008000800 */
[----:B--2---:R-:W-:Y:S01]  /*3590*/  MOV R4, UR4 ;  /* 0x0000000400047c02 */ /* 0x004fe20008000f00 */
[----:B------:R-:W-:Y:S06]  /*35a0*/  BRA.U UP0, `(.L_x_68) ;  /* 0x0000000100187547 */ /* 0x000fec000b800000 */
.L_x_69:
[----:B------:R-:W-:Y:S05]  /*35b0*/  NANOSLEEP 0x64 ;  /* 0x000000640000795d */ /* 0x000fea0003800000 */
[----:B------:R-:W-:-:S05]  /*35c0*/  UMOV UR4, 0x10 ;  /* 0x0000001000047882 */ /* 0x000fca0000000000 */
[----:B------:R-:W-:Y:S04]  /*35d0*/  DEPBAR.LE SB2, 0x36 ;  /* 0x0000ad800000791a */ /* 0x000fe80000000000 */
[----:B------:R-:W2:Y:S02]  /*35e0*/  UTCATOMSWS.FIND_AND_SET.ALIGN UP0, UR4, UR4 ;  /* 0x00000004000475e3 */ /* 0x000ea40008000800 */
[----:B--2---:R-:W-:Y:S01]  /*35f0*/  MOV R4, UR4 ;  /* 0x0000000400047c02 */ /* 0x004fe20008000f00 */
[----:B------:R-:W-:Y:S05]  /*3600*/  BRA.U !UP0, `(.L_x_69) ;  /* 0xfffffffd08e87547 */ /* 0x000fea000b83ffff */
.L_x_68:
[-C--:B------:R-:W-:Y:S02]  /*3610*/  SHF.L.U32 R3, R3, R4.reuse, RZ ;  /* 0x0000000403037219 */ /* 0x080fe400000006ff */
[----:B------:R-:W-:Y:S01]  /*3620*/  SHF.L.U32 R0, R0, R4, RZ ;  /* 0x0000000400007219 */ /* 0x000fe200000006ff */
[----:B------:R-:W-:Y:S02]  /*3630*/  IMAD.SHL.U32 R4, R4, 0x20, RZ ;  /* 0x0000002004047824 */ /* 0x000fe400078e00ff */
[----:B------:R2:W-:Y:S04]  /*3640*/  ATOMS.OR RZ, [UR5+0x14], R3 ;  /* 0x00001403ffff798c */ /* 0x0005e8000b000005 */
[----:B------:R2:W-:Y:S04]  /*3650*/  ATOMS.OR RZ, [UR5+0x18], R0 ;  /* 0x00001800ffff798c */ /* 0x0005e8000b000005 */
[----:B------:R2:W-:Y:S01]  /*3660*/  STS [UR6+0x1a0], R4 ;  /* 0x0001a004ff007988 */ /* 0x0005e20008000806 */
[----:B------:R-:W-:Y:S05]  /*3670*/  BRA `(.L_x_67) ;  /* 0x0000000000107947 */ /* 0x000fea0003800000 */
.L_x_66:
[----:B------:R-:W-:Y:S02]  /*3680*/  MOV R0, 0xffffffff ;  /* 0xffffffff00007802 */ /* 0x000fe40000000f00 */
[----:B------:R-:W-:-:S03]  /*3690*/  MOV R4, 0x36c0 ;  /* 0x000036c000047802 */ /* 0x000fc60000000f00 */
[----:B------:R2:W-:Y:S04]  /*36a0*/  STS [UR6+0x1a0], R0 ;  /* 0x0001a000ff007988 */ /* 0x0005e80008000806 */
[----:B-12--5:R-:W-:Y:S05]  /*36b0*/  CALL.REL.NOINC `($__internal_1_$__cuda_sm10x_tcgen05_guardrail_trap_phase_invalid_during_alloc) ;  /* 0x0000004400147944 */ /* 0x026fea0003c00000 */
.L_x_67:
[----:B------:R-:W-:Y:S05]  /*36c0*/  WARPSYNC.ALL ;  /* 0x0000000000007948 */ /* 0x000fea0003800000 */
[----:B------:R-:W3:Y:S01]  /*36d0*/  S2UR UR4, SR_CgaCtaId ;  /* 0x00000000000479c3 */ /* 0x000ee20000008800 */
[----:B------:R-:W-:Y:S01]  /*36e0*/  UMOV UR26, 0x400 ;  /* 0x00000400001a7882 */ /* 0x000fe20000000000 */
[----:B------:R-:W-:-:S06]  /*36f0*/  NOP ;  /* 0x0000000000007918 */ /* 0x000fcc0000000000 */
[----:B------:R-:W-:Y:S06]  /*3700*/  BAR.ARV 0x6, 0xa0 ;  /* 0x0182800000007b1d */ /* 0x000fec0000002000 */
[----:B------:R-:W4:Y:S01]  /*3710*/  LDCU UR5, c[0x0][0x38c] ;  /* 0x00007180ff0577ac */ /* 0x000f220008000800 */
[----:B------:R-:W-:Y:S01]  /*3720*/  LOP3.LUT R2, R2, 0xffff, RZ, 0xc0, !PT ;  /* 0x0000ffff02027812 */ /* 0x000fe200078ec0ff */
[----:B------:R-:W-:Y:S01]  /*3730*/  IMAD.MOV.U32 R11, RZ, RZ, 0x1 ;  /* 0x00000001ff0b7424 */ /* 0x000fe200078e00ff */
[----:B------:R-:W-:Y:S01]  /*3740*/  CS2R R8, SRZ ;  /* 0x0000000000087805 */ /* 0x000fe2000001ff00 */
[----:B------:R-:W1:Y:S01]  /*3750*/  LDCU UR7, c[0x0][0x38c] ;  /* 0x00007180ff0777ac */ /* 0x000e620008000800 */
[----:B------:R-:W-:Y:S01]  /*3760*/  R2UR UR27, R2 ;  /* 0x00000000021b72ca */ /* 0x000fe200000e0000 */
[----:B------:R-:W-:Y:S01]  /*3770*/  IMAD.MOV.U32 R10, RZ, RZ, RZ ;  /* 0x000000ffff0a7224 */ /* 0x000fe200078e00ff */
[----:B------:R-:W-:Y:S01]  /*3780*/  UMOV UR30, URZ ;  /* 0x000000ff001e7c82 */ /* 0x000fe20008000000 */
[----:B------:R-:W-:Y:S01]  /*3790*/  UMOV UR24, URZ ;  /* 0x000000ff00187c82 */ /* 0x000fe20008000000 */
[----:B---3--:R-:W-:Y:S01]  /*37a0*/  ULEA UR26, UR4, UR26, 0x18 ;  /* 0x0000001a041a7291 */ /* 0x008fe2000f8ec0ff */
[----:B------:R-:W-:Y:S01]  /*37b0*/  UMOV UR38, 0x0 ;  /* 0x0000000000267882 */ /* 0x000fe20000000000 */
[----:B------:R-:W-:-:S02]  /*37c0*/  UMOV UR39, 0x4100010 ;  /* 0x0410001000277882 */ /* 0x000fc40000000000 */
[----:B------:R-:W-:Y:S02]  /*37d0*/  UIADD3 UR4, UPT, UPT, UR26, 0x2400, URZ ;  /* 0x000024001a047890 */ /* 0x000fe4000fffe0ff */
[----:B------:R-:W-:Y:S02]  /*37e0*/  UIADD3 UR6, UPT, UPT, UR26, 0x1c400, URZ ;  /* 0x0001c4001a067890 */ /* 0x000fe4000fffe0ff */
[----:B----4-:R-:W-:Y:S01]  /*37f0*/  UIADD3 UR5, UPT, UPT, UR5, 0x7f, URZ ;  /* 0x0000007f05057890 */ /* 0x010fe2000fffe0ff */
[----:B--2---:R-:W2:Y:S01]  /*3800*/  LDS R0, [UR26+0x1a0] ;  /* 0x0001a01aff007984 */ /* 0x004ea20008000800 */
[----:B-1----:R-:W-:Y:S01]  /*3810*/  UMOV UR36, 0x0 ;  /* 0x0000000000247882 */ /* 0x002fe20000000000 */
[----:B------:R-:W-:Y:S01]  /*3820*/  UMOV UR37, 0x4100010 ;  /* 0x0410001000257882 */ /* 0x000fe20000000000 */
[----:B------:R-:W-:Y:S02]  /*3830*/  USHF.R.S32.HI UR40, URZ, 0x1f, UR5 ;  /* 0x0000001fff287899 */ /* 0x000fe40008011405 */
[----:B------:R-:W-:-:S02]  /*3840*/  UISETP.GE.AND UP4, UPT, UR7, 0x1, UPT ;  /* 0x000000010700788c */ /* 0x000fc4000bf86270 */
[----:B------:R-:W-:Y:S02]  /*3850*/  ULEA.HI UR40, UR40, UR5, URZ, 0x7 ;  /* 0x0000000528287291 */ /* 0x000fe4000f8f38ff */
[----:B------:R-:W-:Y:S02]  /*3860*/  USHF.R.U32.HI UR5, URZ, 0x4, UR4 ;  /* 0x00000004ff057899 */ /* 0x000fe40008011604 */
[----:B------:R-:W-:Y:S02]  /*3870*/  USHF.R.S32.HI UR40, URZ, 0x7, UR40 ;  /* 0x00000007ff287899 */ /* 0x000fe40008011428 */
[----:B------:R-:W-:Y:S02]  /*3880*/  USHF.R.U32.HI UR4, URZ, 0x4, UR6 ;  /* 0x00000004ff047899 */ /* 0x000fe40008011606 */
[----:B------:R-:W-:Y:S02]  /*3890*/  UISETP.LT.AND UP0, UPT, UR40, 0x1, UPT ;  /* 0x000000012800788c */ /* 0x000fe4000bf01270 */
[----:B------:R-:W-:-:S02]  /*38a0*/  ULOP3.LUT UR5, UR5, 0x3fff, URZ, 0xc0, !UPT ;  /* 0x00003fff05057892 */ /* 0x000fc4000f8ec0ff */
[----:B------:R-:W-:Y:S02]  /*38b0*/  ULOP3.LUT UR4, UR4, 0x3fff, URZ, 0xc0, !UPT ;  /* 0x00003fff04047892 */ /* 0x000fe4000f8ec0ff */
[----:B------:R-:W-:Y:S02]  /*38c0*/  USEL UR41, UR40, 0x1, !UP0 ;  /* 0x0000000128297887 */ /* 0x000fe4000c000000 */
[----:B------:R-:W-:Y:S02]  /*38d0*/  ULOP3.LUT UR28, UR5, 0x10000, URZ, 0xfc, !UPT ;  /* 0x00010000051c7892 */ /* 0x000fe4000f8efcff */
[----:B------:R-:W-:Y:S02]  /*38e0*/  ULOP3.LUT UR29, UR4, 0x10000, URZ, 0xfc, !UPT ;  /* 0x00010000041d7892 */ /* 0x000fe4000f8efcff */
[----:B------:R-:W-:Y:S01]  /*38f0*/  UIADD3 UR41, UPT, UPT, -UR41, URZ, URZ ;  /* 0x000000ff29297290 */ /* 0x000fe2000fffe1ff */
[----:B------:R-:W-:Y:S01]  /*3900*/  UMOV UR34, 0x0 ;  /* 0x0000000000227882 */ /* 0x000fe20000000000 */
[----:B------:R-:W-:Y:S01]  /*3910*/  UMOV UR35, 0x4100010 ;  /* 0x0410001000237882 */ /* 0x000fe20000000000 */
[----:B------:R-:W-:Y:S01]  /*3920*/  UMOV UR32, 0x0 ;  /* 0x0000000000207882 */ /* 0x000fe20000000000 */
[----:B------:R-:W-:Y:S01]  /*3930*/  UMOV UR33, 0x4100010 ;  /* 0x0410001000217882 */ /* 0x000fe20000000000 */
[----:B--2---:R-:W-:-:S15]  /*3940*/  R2UR UR42, R0 ;  /* 0x00000000002a72ca */ /* 0x004fde00000e0000 */
.L_x_76:
[----:B------:R-:W-:Y:S02]  /*3950*/  LEA R0, R10, UR26, 0x3 ;  /* 0x0000001a0a007c11 */ /* 0x000fe4000f8e18ff */
[----:B------:R-:W-:Y:S02]  /*3960*/  SHF.L.U32 R2, R9, 0x1f, RZ ;  /* 0x0000001f09027819 */ /* 0x000fe400000006ff */
[----:B------:R-:W-:Y:S01]  /*3970*/  PLOP3.LUT P0, PT, PT, PT, UP4, 0x80, 0x8 ;  /* 0x000000000008781c */ /* 0x000fe20003f0f048 */
[----:B------:R-:W-:Y:S01]  /*3980*/  VIADD R3, R0, 0x100 ;  /* 0x0000010000037836 */ /* 0x000fe20000000000 */
[----:B-1----:R-:W1:Y:S02]  /*3990*/  SYNCS.PHASECHK.TRANS64.TRYWAIT P1, [R0+URZ+0xf0], R2 ;  /* 0x0000f002000075a7 */ /* 0x002e6400080211ff */
[----:B-1-3--:R-:W-:Y:S09]  /*39a0*/  @!P1 BRA `(.L_x_70) ;  /* 0x0000003c00249947 */ /* 0x00aff20003800000 */
.L_x_145:
[----:B------:R-:W-:Y:S01]  /*39b0*/  LEA R4, R10, UR26, 0x4 ;  /* 0x0000001a0a047c11 */ /* 0x000fe2000f8e20ff */
[----:B------:R-:W-:Y:S01]  /*39c0*/  @UP4 ULEA UR4, UR24, UR26, 0x3 ;  /* 0x0000001a18044291 */ /* 0x000fe2000f8e18ff */
[----:B------:R-:W-:Y:S01]  /*39d0*/  PLOP3.LUT P2, PT, PT, PT, PT, 0x80, 0x8 ;  /* 0x000000000008781c */ /* 0x000fe20003f4f070 */
[----:B------:R-:W-:Y:S01]  /*39e0*/  ULEA UR31, UR30, UR26, 0x3 ;  /* 0x0000001a1e1f7291 */ /* 0x000fe2000f8e18ff */
[----:B------:R-:W-:Y:S02]  /*39f0*/  PRMT R3, RZ, 0x654, R3 ;  /* 0x00000654ff037816 */ /* 0x000fe40000000003 */
[----:B------:R-:W2:Y:S01]  /*3a00*/  LDS.128 R4, [R4+0x180] ;  /* 0x0001800004047984 */ /* 0x000ea20000000c00 */
[----:B-1----:R-:W-:Y:S02]  /*3a10*/  @P0 SHF.L.U32 R2, R8, 0x1f, RZ ;  /* 0x0000001f08020819 */ /* 0x002fe400000006ff */
[----:B------:R-:W-:Y:S01]  /*3a20*/  SHF.L.U32 R0, R11, 0x1f, RZ ;  /* 0x0000001f0b007819 */ /* 0x000fe200000006ff */
[----:B------:R-:W-:Y:S01]  /*3a30*/  @!PT LDS RZ, [RZ] ;  /* 0x00000000fffff984 */ /* 0x000fe20000000800 */
[----:B------:R-:W-:Y:S01]  /*3a40*/  @!PT LDS RZ, [RZ] ;  /* 0x00000000fffff984 */ /* 0x000fe20000000800 */
[----:B------:R-:W-:Y:S01]  /*3a50*/  @!PT LDS RZ, [RZ] ;  /* 0x00000000fffff984 */ /* 0x000fe20000000800 */
[----:B------:R-:W-:Y:S01]  /*3a60*/  @!PT LDS RZ, [RZ] ;  /* 0x00000000fffff984 */ /* 0x000fe20000000800 */
[----:B------:R1:W-:Y:S06]  /*3a70*/  MEMBAR.ALL.CTA ;  /* 0x0000000000007992 */ /* 0x0003ec0000008000 */
[----:B-1----:R-:W1:Y:S02]  /*3a80*/  FENCE.VIEW.ASYNC.S ;  /* 0x00000000000073c6 */ /* 0x002e640000000000 */
[----:B-1----:R1:W-:Y:S01]  /*3a90*/  SYNCS.ARRIVE.TRANS64.RED.A1T0 RZ, [R3+URZ], RZ ;  /* 0x000000ff03ff79a7 */ /* 0x0023e200081004ff */
[----:B------:R1:W3:Y:S01]  /*3aa0*/  @P0 SYNCS.PHASECHK.TRANS64.TRYWAIT P2, [UR4], R2 ;  /* 0x00000002ff0005a7 */ /* 0x0002e20008041104 */
[----:B------:R-:W-:Y:S01]  /*3ab0*/  ULEA.HI UR4, UR30, UR30, URZ, 0x1 ;  /* 0x0000001e1e047291 */ /* 0x000fe2000f8f08ff */
[----:B--2---:R-:W-:-:S03]  /*3ac0*/  LOP3.LUT P1, RZ, R6, 0x1, RZ, 0xc0, !PT ;  /* 0x0000000106ff7812 */ /* 0x004fc6000782c0ff */
[----:B------:R-:W-:Y:S02]  /*3ad0*/  USHF.L.U32 UR11, UR4, 0x5, URZ ;  /* 0x00000005040b7899 */ /* 0x000fe400080006ff */
[----:B------:R-:W-:Y:S02]  /*3ae0*/  ULOP3.LUT UR4, UR4, 0xffe, URZ, 0xc0, !UPT ;  /* 0x00000ffe04047892 */ /* 0x000fe4000f8ec0ff */
[----:B------:R-:W-:Y:S02]  /*3af0*/  ULOP3.LUT UR11, UR11, 0xffffffc0, URZ, 0xc0, !UPT ;  /* 0xffffffc00b0b7892 */ /* 0x000fe4000f8ec0ff */
[----:B------:R-:W-:Y:S02]  /*3b00*/  UIADD3 UR4, UPT, UPT, -UR4, UR30, URZ ;  /* 0x0000001e04047290 */ /* 0x000fe4000fffe1ff */
[----:B------:R-:W-:Y:S01]  /*3b10*/  UIADD3 UR11, UPT, UPT, UR42, UR11, URZ ;  /* 0x0000000b2a0b7290 */ /* 0x000fe2000fffe0ff */
[----:B------:R-:W2:Y:S03]  /*3b20*/  SYNCS.PHASECHK.TRANS64.TRYWAIT P0, [UR31+0x130], R0 ;  /* 0x00013000ff0075a7 */ /* 0x000ea6000800111f */
[----:B------:R-:W-:Y:S01]  /*3b30*/  ULEA UR11, UR4, UR11, 0x14 ;  /* 0x0000000b040b7291 */ /* 0x000fe2000f8ea0ff */
[----:B-123--:R-:W-:Y:S11]  /*3b40*/  @!P0 BRA `(.L_x_71) ;  /* 0x0000003800d08947 */ /* 0x00eff60003800000 */
.L_x_147:
[----:B------:R-:W-:Y:S01]  /*3b50*/  IADD3 R10, PT, PT, R10, 0x1, RZ ;  /* 0x000000010a0a7810 */ /* 0x000fe20007ffe0ff */
[----:B------:R-:W-:Y:S06]  /*3b60*/  BRA.U !UP4, `(.L_x_72) ;  /* 0x000000010cc07547 */ /* 0x000fec000b800000 */
[----:B------:R-:W-:Y:S01]  /*3b70*/  UPLOP3.LUT UP2, UPT, UPT, UPT, UPT, 0x40, 0x4 ;  /* 0x000000000004789c */ /* 0x000fe20003f4e870 */
[----:B------:R-:W-:Y:S01]  /*3b80*/  UMOV UR23, UR41 ;  /* 0x0000002900177c82 */ /* 0x000fe20008000000 */
[----:B------:R-:W-:Y:S01]  /*3b90*/  UMOV UR22, UR40 ;  /* 0x0000002800167c82 */ /* 0x000fe20008000000 */
[----:B------:R-:W-:-:S08]  /*3ba0*/  UMOV UR10, UR24 ;  /* 0x00000018000a7c82 */ /* 0x000fd00008000000 */
.L_x_75:
[----:B------:R-:W-:Y:S02]  /*3bb0*/  UIADD3 UR23, UPT, UPT, UR23, 0x1, URZ ;  /* 0x0000000117177890 */ /* 0x000fe4000fffe0ff */
[----:B--2---:R-:W-:Y:S02]  /*3bc0*/  ULEA UR5, UR10, UR26, 0x3 ;  /* 0x0000001a0a057291 */ /* 0x004fe4000f8e18ff */
[----:B------:R-:W-:Y:S01]  /*3bd0*/  UISETP.NE.AND UP3, UPT, UR23, URZ, UPT ;  /* 0x000000ff1700728c */ /* 0x000fe2000bf65270 */
[----:B---3--:R-:W-:Y:S10]  /*3be0*/  @P2 BRA `(.L_x_73) ;  /* 0x00000000000c2947 */ /* 0x008ff40003800000 */
[----:B-1----:R-:W-:Y:S04]  /*3bf0*/  SHF.L.U32 R2, R8, 0x1f, RZ ;  /* 0x0000001f08027819 */ /* 0x002fe800000006ff */
[----:B------:R-:W1:Y:S02]  /*3c00*/  SYNCS.PHASECHK.TRANS64.TRYWAIT P0, [UR5], R2 ;  /* 0x00000002ff0075a7 */ /* 0x000e640008001105 */
[----:B-1----:R-:W-:Y:S05]  /*3c10*/  @!P0 BRA `(.L_x_74) ;  /* 0x0000003800b48947 */ /* 0x002fea0003800000 */
.L_x_73:
[----:B------:R-:W-:Y:S01]  /*3c20*/  UISETP.NE.AND UP0, UPT, UR22, 0x1, UPT ;  /* 0x000000011600788c */ /* 0x000fe2000bf05270 */
[----:B------:R-:W-:Y:S01]  /*3c30*/  PLOP3.LUT P2, PT, PT, PT, PT, 0x80, 0x8 ;  /* 0x000000000008781c */ /* 0x000fe20003f4f070 */
[----:B------:R-:W-:Y:S02]  /*3c40*/  UIADD3 UR4, UPT, UPT, UR10, 0x1, URZ ;  /* 0x000000010a047890 */ /* 0x000fe4000fffe0ff */
[----:B------:R-:W-:Y:S02]  /*3c50*/  UIADD3 UR25, UPT, UPT, UR5, 0x68, URZ ;  /* 0x0000006805197890 */ /* 0x000fe4000fffe0ff */
[----:B------:R-:W-:Y:S01]  /*3c60*/  UISETP.NE.AND UP1, UPT, UR4, 0xd, UPT ;  /* 0x0000000d0400788c */ /* 0x000fe2000bf25270 */
[----:B------:R-:W-:Y:S01]  /*3c70*/  PLOP3.LUT P0, PT, PT, PT, UP0, 0x80, 0x8 ;  /* 0x000000000008781c */ /* 0x000fe20003f0f008 */
[----:B------:R-:W-:Y:S02]  /*3c80*/  UIADD3 UR22, UPT, UPT, UR22, -0x1, URZ ;  /* 0xffffffff16167890 */ /* 0x000fe4000fffe0ff */
[----:B------:R-:W-:Y:S02]  /*3c90*/  USEL UR6, URZ, 0x1, UP1 ;  /* 0x00000001ff067887 */ /* 0x000fe40008800000 */
[----:B------:R-:W-:Y:S01]  /*3ca0*/  USEL UR24, UR4, URZ, UP1 ;  /* 0x000000ff04187287 */ /* 0x000fe20008800000 */
[----:B------:R-:W-:Y:S01]  /*3cb0*/  UMOV UR7, 0x40004040 ;  /* 0x4000404000077882 */ /* 0x000fe20000000000 */
[----:B------:R-:W-:Y:S02]  /*3cc0*/  UMOV UR5, 0x40004040 ;  /* 0x4000404000057882 */ /* 0x000fe40000000000 */
[----:B------:R-:W-:Y:S01]  /*3cd0*/  @UP0 ULEA UR4, UR24, UR26, 0x3 ;  /* 0x0000001a18040291 */ /* 0x000fe2000f8e18ff */
[----:B------:R-:W-:Y:S01]  /*3ce0*/  LOP3.LUT R8, R8, UR6, RZ, 0x3c, !PT ;  /* 0x0000000608087c12 */ /* 0x000fe2000f8e3cff */
[----:B------:R-:W-:Y:S01]  /*3cf0*/  ULEA UR6, UR10, UR29, 0x9 ;  /* 0x0000001d0a067291 */ /* 0x000fe2000f8e48ff */
[----:B------:R-:W-:Y:S02]  /*3d00*/  UMOV UR21, 0x40004040 ;  /* 0x4000404000157882 */ /* 0x000fe40000000000 */
[----:B-1----:R-:W-:Y:S01]  /*3d10*/  @P0 SHF.L.U32 R0, R8, 0x1f, RZ ;  /* 0x0000001f08000819 */ /* 0x002fe200000006ff */
[----:B------:R-:W-:Y:S02]  /*3d20*/  UIADD3 UR20, UPT, UPT, UR6, 0x2, URZ ;  /* 0x0000000206147890 */ /* 0x000fe4000fffe0ff */
[----:B------:R-:W-:Y:S01]  /*3d30*/  UIADD3 UR16, UPT, UPT, UR6, 0x4, URZ ;  /* 0x0000000406107890 */ /* 0x000fe2000fffe0ff */
[----:B------:R2:W3:Y:S01]  /*3d40*/  @P0 SYNCS.PHASECHK.TRANS64.TRYWAIT P2, [UR4], R0 ;  /* 0x00000000ff0005a7 */ /* 0x0004e20008041104 */
[----:B------:R-:W-:Y:S02]  /*3d50*/  ULEA UR4, UR10, UR28, 0x9 ;  /* 0x0000001c0a047291 */ /* 0x000fe4000f8e48ff */
[----:B------:R-:W-:Y:S02]  /*3d60*/  UIADD3 UR12, UPT, UPT, UR6, 0x6, URZ ;  /* 0x00000006060c7890 */ /* 0x000fe4000fffe0ff */
[----:B------:R-:W-:Y:S02]  /*3d70*/  UIADD3 UR18, UPT, UPT, UR4, 0x2, URZ ;  /* 0x0000000204127890 */ /* 0x000fe4000fffe0ff */
[----:B------:R-:W-:Y:S02]  /*3d80*/  UIADD3 UR14, UPT, UPT, UR4, 0x4, URZ ;  /* 0x00000004040e7890 */ /* 0x000fe4000fffe0ff */
[----:B------:R-:W-:Y:S01]  /*3d90*/  UIADD3 UR8, UPT, UPT, UR4, 0x6, URZ ;  /* 0x0000000604087890 */ /* 0x000fe2000fffe0ff */
[----:B------:R2:W-:Y:S01]  /*3da0*/  UTCQMMA gdesc[UR4], gdesc[UR6], tmem[UR11], tmem[UR38], idesc[UR39], UP2 ;  /* 0x00ff2606040075ea */ /* 0x0005e2000900030b */
[----:B------:R-:W-:Y:S01]  /*3db0*/  UPLOP3.LUT UP2, UPT, UPT, UPT, UPT, 0x80, 0x8 ;  /* 0x000000000008789c */ /* 0x000fe20003f4f070 */
[----:B------:R-:W-:Y:S01]  /*3dc0*/  UMOV UR19, 0x40004040 ;  /* 0x4000404000137882 */ /* 0x000fe20000000000 */
[----:B------:R-:W-:Y:S01]  /*3dd0*/  UMOV UR17, 0x40004040 ;  /* 0x4000404000117882 */ /* 0x000fe20000000000 */
[----:B------:R2:W-:Y:S01]  /*3de0*/  UTCQMMA gdesc[UR18], gdesc[UR20], tmem[UR11], tmem[UR36], idesc[UR37], UPT ;  /* 0x00ff2414120075ea */ /* 0x0005e2000b80030b */
[----:B------:R-:W-:Y:S01]  /*3df0*/  UMOV UR15, 0x40004040 ;  /* 0x40004040000f7882 */ /* 0x000fe20000000000 */
[----:B------:R-:W-:Y:S01]  /*3e00*/  UMOV UR13, 0x40004040 ;  /* 0x40004040000d7882 */ /* 0x000fe20000000000 */
[----:B------:R-:W-:Y:S01]  /*3e10*/  UMOV UR9, 0x40004040 ;  /* 0x4000404000097882 */ /* 0x000fe20000000000 */
[----:B------:R2:W-:Y:S01]  /*3e20*/  UTCQMMA gdesc[UR14], gdesc[UR16], tmem[UR11], tmem[UR34], idesc[UR35], UPT ;  /* 0x00ff22100e0075ea */ /* 0x0005e2000b80030b */
[----:B------:R2:W-:Y:S01]  /*3e30*/  UTCQMMA gdesc[UR8], gdesc[UR12], tmem[UR11], tmem[UR32], idesc[UR33], UPT ;  /* 0x00ff200c080075ea */ /* 0x0005e2000b80030b */
[----:B------:R2:W-:Y:S01]  /*3e40*/  UTCBAR.MULTICAST [UR25], URZ, UR27 ;  /* 0x000000ff190073e9 */ /* 0x0005e2000800081b */
[----:B------:R-:W-:Y:S01]  /*3e50*/  UMOV UR10, UR24 ;  /* 0x00000018000a7c82 */ /* 0x000fe20008000000 */
[----:B------:R-:W-:Y:S05]  /*3e60*/  BRA.U UP3, `(.L_x_75) ;  /* 0xfffffffd03507547 */ /* 0x000fea000b83ffff */
.L_x_72:
[----:B--2---:R-:W-:Y:S01]  /*3e70*/  UIADD3 UR4, UPT, UPT, UR30, 0x1, URZ ;  /* 0x000000011e047890 */ /* 0x004fe2000fffe0ff */
[C---:B------:R-:W-:Y:S01]  /*3e80*/  ISETP.NE.AND P0, PT, R10.reuse, 0x2, PT ;  /* 0x000000020a00780c */ /* 0x040fe20003f05270 */
[----:B------:R-:W-:Y:S02]  /*3e90*/  UIADD3 UR5, UPT, UPT, UR31, 0x110, URZ ;  /* 0x000001101f057890 */ /* 0x000fe4000fffe0ff */
[----:B------:R-:W-:Y:S01]  /*3ea0*/  UISETP.NE.AND UP0, UPT, UR4, 0x4, UPT ;  /* 0x000000040400788c */ /* 0x000fe2000bf05270 */
[----:B-1----:R-:W-:Y:S02]  /*3eb0*/  SEL R0, RZ, 0x1, P0 ;  /* 0x00000001ff007807 */ /* 0x002fe40000000000 */
[----:B------:R-:W-:Y:S01]  /*3ec0*/  SEL R10, R10, RZ, P0 ;  /* 0x000000ff0a0a7207 */ /* 0x000fe20000000000 */
[----:B------:R-:W-:Y:S01]  /*3ed0*/  USEL UR6, URZ, 0x1, UP0 ;  /* 0x00000001ff067887 */ /* 0x000fe20008000000 */
[----:B------:R-:W-:Y:S01]  /*3ee0*/  LOP3.LUT R9, R9, R0, RZ, 0x3c, !PT ;  /* 0x0000000009097212 */ /* 0x000fe200078e3cff */
[----:B------:R-:W-:Y:S01]  /*3ef0*/  USEL UR30, UR4, URZ, UP0 ;  /* 0x000000ff041e7287 */ /* 0x000fe20008000000 */
[----:B------:R1:W-:Y:S03]  /*3f00*/  UTCBAR [UR5], URZ ;  /* 0x000000ff050073e9 */ /* 0x0003e600080000ff */
[----:B------:R-:W-:Y:S01]  /*3f10*/  LOP3.LUT R11, R11, UR6, RZ, 0x3c, !PT ;  /* 0x000000060b0b7c12 */ /* 0x000fe2000f8e3cff */
[----:B------:R-:W-:Y:S07]  /*3f20*/  @P1 BRA `(.L_x_76) ;  /* 0xfffffff800881947 */ /* 0x000fee000383ffff */
[----:B------:R-:W2:Y:S01]  /*3f30*/  S2UR UR8, SR_CgaCtaId ;  /* 0x00000000000879c3 */ /* 0x000ea20000008800 */
[----:B------:R-:W-:Y:S01]  /*3f40*/  ELECT P0, URZ, PT ;  /* 0x0000000000ff782f */ /* 0x000fe20003800000 */
[----:B------:R-:W-:Y:S01]  /*3f50*/  IMAD.MOV.U32 R0, RZ, RZ, 0x1 ;  /* 0x00000001ff007424 */ /* 0x000fe200078e00ff */
[----:B------:R-:W-:Y:S01]  /*3f60*/  UIADD3 UR26, UPT, UPT, UR26, 0x130, URZ ;  /* 0x000001301a1a7890 */ /* 0x000fe2000fffe0ff */
[----:B------:R-:W-:Y:S01]  /*3f70*/  SHF.L.U32 R2, R11, 0x1f, RZ ;  /* 0x0000001f0b027819 */ /* 0x000fe200000006ff */
[----:B------:R-:W-:-:S03]  /*3f80*/  UMOV UR4, 0x40 ;  /* 0x0000004000047882 */ /* 0x000fc60000000000 */
[----:B------:R-:W-:Y:S01]  /*3f90*/  UVIRTCOUNT.DEALLOC.SMPOOL 0x80 ;  /* 0x000000800000784c */ /* 0x000fe20000000000 */
[----:B--2---:R-:W-:Y:S02]  /*3fa0*/  ULEA UR8, UR8, UR4, 0x18 ;  /* 0x0000000408087291 */ /* 0x004fe4000f8ec0ff */
[----:B------:R-:W-:-:S07]  /*3fb0*/  ULEA UR4, UR30, UR26, 0x3 ;  /* 0x0000001a1e047291 */ /* 0x000fce000f8e18ff */
[----:B------:R2:W-:Y:S02]  /*3fc0*/  @P0 STS.U8 [UR8+0x1c], R0 ;  /* 0x00001c00ff000988 */ /* 0x0005e40008000008 */
[----:B------:R-:W4:Y:S02]  /*3fd0*/  SYNCS.PHASECHK.TRANS64.TRYWAIT P0, [UR4], R2 ;  /* 0x00000002ff0075a7 */ /* 0x000f240008001104 */
[----:B--2-4-:R-:W-:Y:S05]  /*3fe0*/  @!P0 BRA `(.L_x_77) ;  /* 0x0000003400d88947 */ /* 0x014fea0003800000 */
.L_x_150:
[----:B------:R-:W-:-:S04]  /*3ff0*/  UIADD3 UR4, UPT, UPT, UR30, 0x1, URZ ;  /* 0x000000011e047890 */ /* 0x000fc8000fffe0ff */
[----:B------:R-:W-:-:S04]  /*4000*/  UISETP.NE.AND UP0, UPT, UR4, 0x4, UPT ;  /* 0x000000040400788c */ /* 0x000fc8000bf05270 */
[----:B------:R-:W-:Y:S02]  /*4010*/  USEL UR6, URZ, 0x1, UP0 ;  /* 0x00000001ff067887 */ /* 0x000fe40008000000 */
[----:B------:R-:W-:-:S04]  /*4020*/  USEL UR4, UR4, URZ, UP0 ;  /* 0x000000ff04047287 */ /* 0x000fc80008000000 */
[----:B-1----:R-:W-:Y:S01]  /*4030*/  ULEA UR5, UR4, UR26, 0x3 ;  /* 0x0000001a04057291 */ /* 0x002fe2000f8e18ff */
[----:B--2---:R-:W-:-:S04]  /*4040*/  LOP3.LUT R2, R11, UR6, RZ, 0x3c, !PT ;  /* 0x000000060b027c12 */ /* 0x004fc8000f8e3cff */
[----:B------:R-:W-:-:S04]  /*4050*/  SHF.L.U32 R3, R2, 0x1f, RZ ;  /* 0x0000001f02037819 */ /* 0x000fc800000006ff */
[----:B------:R-:W1:Y:S02]  /*4060*/  SYNCS.PHASECHK.TRANS64.TRYWAIT P0, [UR5], R3 ;  /* 0x00000003ff0075a7 */ /* 0x000e640008001105 */
[----:B-1----:R-:W-:Y:S05]  /*4070*/  @!P0 BRA `(.L_x_78) ;  /* 0x0000003400cc8947 */ /* 0x002fea0003800000 */
.L_x_152:
        /* <DEDUP_REMOVED lines=9> */
.L_x_154:
[----:B------:R-:W-:-:S04]  /*4110*/  UIADD3 UR4, UPT, UPT, UR4, 0x1, URZ ;  /* 0x0000000104047890 */ /* 0x000fc8000fffe0ff */
[----:B------:R-:W-:-:S04]  /*4120*/  UISETP.NE.AND UP0, UPT, UR4, 0x4, UPT ;  /* 0x000000040400788c */ /* 0x000fc8000bf05270 */
[----:B------:R-:W-:Y:S02]  /*4130*/  USEL UR5, URZ, 0x1, UP0 ;  /* 0x00000001ff057887 */ /* 0x000fe40008000000 */
[----:B------:R-:W-:-:S04]  /*4140*/  USEL UR4, UR4, URZ, UP0 ;  /* 0x000000ff04047287 */ /* 0x000fc80008000000 */
[----:B------:R-:W-:Y:S01]  /*4150*/  ULEA UR4, UR4, UR26, 0x3 ;  /* 0x0000001a04047291 */ /* 0x000fe2000f8e18ff */
[----:B------:R-:W-:-:S04]  /*4160*/  LOP3.LUT R2, R2, UR5, RZ, 0x3c, !PT ;  /* 0x0000000502027c12 */ /* 0x000fc8000f8e3cff */
[----:B------:R-:W-:-:S04]  /*4170*/  SHF.L.U32 R2, R2, 0x1f, RZ ;  /* 0x0000001f02027819 */ /* 0x000fc800000006ff */
[----:B------:R-:W2:Y:S02]  /*4180*/  SYNCS.PHASECHK.TRANS64.TRYWAIT P0, [UR4], R2 ;  /* 0x00000002ff0075a7 */ /* 0x000ea40008001104 */
[----:B--2---:R-:W-:Y:S05]  /*4190*/  @!P0 BRA `(.L_x_80) ;  /* 0x0000003400b48947 */ /* 0x004fea0003800000 */
.L_x_156:
[----:B------:R-:W-:Y:S01]  /*41a0*/  NOP ;  /* 0x0000000000007918 */ /* 0x000fe20000000000 */
[----:B-1----:R-:W1:Y:S01]  /*41b0*/  LDS R0, [UR8+0x14] ;  /* 0x00001408ff007984 */ /* 0x002e620008000800 */
[----:B------:R-:W-:Y:S01]  /*41c0*/  ULOP3.LUT UR4, UR42, 0xffff, URZ, 0xc0, !UPT ;  /* 0x0000ffff2a047892 */ /* 0x000fe2000f8ec0ff */
[----:B------:R-:W-:Y:S01]  /*41d0*/  UMOV UR5, 0xffff ;  /* 0x0000ffff00057882 */ /* 0x000fe20000000000 */
[----:B------:R-:W-:Y:S02]  /*41e0*/  UMOV UR6, 0x1 ;  /* 0x0000000100067882 */ /* 0x000fe40000000000 */
[----:B------:R-:W-:-:S04]  /*41f0*/  USHF.R.U32.HI UR4, URZ, 0x5, UR4 ;  /* 0x00000005ff047899 */ /* 0x000fc80008011604 */
[----:B------:R-:W-:Y:S02]  /*4200*/  USHF.L.U32 UR5, UR5, UR4, URZ ;  /* 0x0000000405057299 */ /* 0x000fe400080006ff */
[----:B------:R-:W-:-:S04]  /*4210*/  USHF.L.U32 UR4, UR6, UR4, URZ ;  /* 0x0000000406047299 */ /* 0x000fc800080006ff */
[----:B-1----:R-:W-:-:S04]  /*4220*/  LOP3.LUT R0, R0, UR5, RZ, 0xc0, !PT ;  /* 0x0000000500007c12 */ /* 0x002fc8000f8ec0ff */
[----:B------:R-:W-:-:S13]  /*4230*/  ISETP.NE.AND P0, PT, R0, UR5, PT ;  /* 0x0000000500007c0c */ /* 0x000fda000bf05270 */
[----:B------:R-:W-:Y:S05]  /*4240*/  @P0 BRA `(.L_x_81) ;  /* 0x0000000000580947 */ /* 0x000fea0003800000 */
[----:B------:R-:W1:Y:S02]  /*4250*/  LDS R0, [UR8+0x18] ;  /* 0x00001808ff007984 */ /* 0x000e640008000800 */
[----:B-1----:R-:W-:-:S04]  /*4260*/  LOP3.LUT R0, R0, UR4, RZ, 0xc0, !PT ;  /* 0x0000000400007c12 */ /* 0x002fc8000f8ec0ff */
[----:B------:R-:W-:-:S13]  /*4270*/  ISETP.NE.AND P0, PT, R0, UR4, PT ;  /* 0x0000000400007c0c */ /* 0x000fda000bf05270 */
[----:B------:R-:W-:Y:S05]  /*4280*/  @P0 BRA `(.L_x_82) ;  /* 0x00000000003c0947 */ /* 0x000fea0003800000 */
[----:B------:R-:W1:Y:S01]  /*4290*/  S2R R2, SR_LANEID ;  /* 0x0000000000027919 */ /* 0x000e620000000000 */
[----:B------:R-:W-:-:S06]  /*42a0*/  ULOP3.LUT UR5, URZ, UR5, URZ, 0x33, !UPT ;  /* 0x00000005ff057292 */ /* 0x000fcc000f8e33ff */
[----:B------:R-:W-:-:S04]  /*42b0*/  IMAD.U32 R0, RZ, RZ, UR5 ;  /* 0x00000005ff007e24 */ /* 0x000fc8000f8e00ff */
[----:B------:R2:W4:Y:S02]  /*42c0*/  REDUX UR7, R0 ;  /* 0x00000000000773c4 */ /* 0x0005240000000000 */
[----:B------:R1:W-:Y:S01]  /*42d0*/  UTCATOMSWS.AND URZ, UR5 ;  /* 0x0000000500ff79e3 */ /* 0x0003e20008000000 */
[----:B--2---:R-:W-:Y:S01]  /*42e0*/  LOP3.LUT R0, RZ, UR4, RZ, 0x33, !PT ;  /* 0x00000004ff007c12 */ /* 0x004fe2000f8e33ff */
[----:B------:R-:W-:Y:S02]  /*42f0*/  VOTEU.ANY UR4, UPT, PT ;  /* 0x0000000000047886 */ /* 0x000fe400038e0100 */
[----:B------:R-:W-:Y:S02]  /*4300*/  UFLO.U32 UR4, UR4 ;  /* 0x00000004000472bd */ /* 0x000fe400080e0000 */
[----:B------:R-:W2:Y:S04]  /*4310*/  REDUX UR6, R0 ;  /* 0x00000000000673c4 */ /* 0x000ea80000000000 */
[----:B-1----:R-:W-:-:S02]  /*4320*/  ISETP.EQ.U32.AND P0, PT, R2, UR4, PT ;  /* 0x0000000402007c0c */ /* 0x002fc4000bf02070 */
[----:B----4-:R-:W-:-:S11]  /*4330*/  MOV R2, UR7 ;  /* 0x0000000700027c02 */ /* 0x010fd60008000f00 */
[----:B------:R1:W-:Y:S01]  /*4340*/  @P0 ATOMS.AND RZ, [UR8+0x14], R2 ;  /* 0x00001402ffff098c */ /* 0x0003e2000a800008 */
[----:B--2---:R-:W-:-:S05]  /*4350*/  IMAD.U32 R0, RZ, RZ, UR6 ;  /* 0x00000006ff007e24 */ /* 0x004fca000f8e00ff */
[----:B------:R1:W-:Y:S01]  /*4360*/  @P0 ATOMS.AND RZ, [UR8+0x18], R0 ;  /* 0x00001800ffff098c */ /* 0x0003e2000a800008 */
[----:B------:R-:W-:Y:S05]  /*4370*/  BRA `(.L_x_83) ;  /* 0x0000000000147947 */ /* 0x000fea0003800000 */
.L_x_82:
[----:B------:R-:W-:Y:S02]  /*4380*/  MOV R2, 0x43a0 ;  /* 0x000043a000027802 */ /* 0x000fe40000000f00 */
[----:B---3-5:R-:W-:Y:S05]  /*4390*/  CALL.REL.NOINC `($__internal_0_$__cuda_sm10x_tcgen05_guardrail_trap_col_being_dealloced_not_returned_by_alloc) ;  /* 0x0000003400d07944 */ /* 0x028fea0003c00000 */
[----:B------:R-:W-:Y:S05]  /*43a0*/  BRA `(.L_x_83) ;  /* 0x0000000000087947 */ /* 0x000fea0003800000 */
.L_x_81:
[----:B------:R-:W-:Y:S02]  /*43b0*/  MOV R2, 0x43d0 ;  /* 0x000043d000027802 */ /* 0x000fe40000000f00 */
[----:B---3-5:R-:W-:Y:S05]  /*43c0*/  CALL.REL.NOINC `($__internal_2_$__cuda_sm10x_tcgen05_guardrail_trap_unallocated_columns_being_dealloced) ;  /* 0x0000003400dc7944 */ /* 0x028fea0003c00000 */
.L_x_83:
[----:B------:R-:W-:Y:S01]  /*43d0*/  NOP ;  /* 0x0000000000007918 */ /* 0x000fe20000000000 */
[----:B------:R-:W-:Y:S05]  /*43e0*/  EXIT ;  /* 0x000000000000794d */ /* 0x000fea0003800000 */
.L_x_65:
[----:B------:R-:W-:-:S09]  /*43f0*/  UISETP.NE.OR UP0, UPT, UR18, 0x3, !UP3 ;  /* 0x000000031200788c */ /* 0x000fd2000df05670 */
[----:B------:R-:W-:Y:S05]  /*4400*/  BRA.U UP0, `(.L_x_84) ;  /* 0x0000000d00347547 */ /* 0x000fea000b800000 */
[----:B------:R-:W2:Y:S01]  /*4410*/  LDCU.64 UR4, c[0x0][0x888] ;  /* 0x00011100ff0477ac */ /* 0x000ea20008000a00 */
[----:B------:R-:W3:Y:S01]  /*4420*/  LDC.64 R12, c[0x0][0x348] ;  /* 0x0000d200ff0c7b82 */ /* 0x000ee20000000a00 */
[----:B------:R-:W-:Y:S02]  /*4430*/  HFMA2 R9, -RZ, RZ, 0, 0 ;  /* 0x00000000ff097431 */ /* 0x000fe400000001ff */
[----:B------:R-:W-:Y:S01]  /*4440*/  IMAD.MOV.U32 R11, RZ, RZ, 0x1 ;  /* 0x00000001ff0b7424 */ /* 0x000fe200078e00ff */
[----:B------:R-:W4:Y:S01]  /*4450*/  LDCU UR33, c[0x0][0x370] ;  /* 0x00006e00ff2177ac */ /* 0x000f220008000800 */
[----:B------:R-:W-:Y:S01]  /*4460*/  IMAD.MOV.U32 R10, RZ, RZ, RZ ;  /* 0x000000ffff0a7224 */ /* 0x000fe200078e00ff */
[----:B------:R-:W-:Y:S01]  /*4470*/  MOV R8, 0x1000 ;  /* 0x0000100000087802 */ /* 0x000fe20000000f00 */
[----:B------:R-:W4:Y:S01]  /*4480*/  LDCU.128 UR28, c[0x0][0xb10] ;  /* 0x00016200ff1c77ac */ /* 0x000f220008000c00 */
[----:B------:R-:W1:Y:S01]  /*4490*/  LDCU UR32, c[0x0][0x374] ;  /* 0x00006e80ff2077ac */ /* 0x000e620008000800 */
[----:B------:R-:W1:Y:S01]  /*44a0*/  LDCU.64 UR26, c[0x0][0x890] ;  /* 0x00011200ff1a77ac */ /* 0x000e620008000a00 */
[----:B--2---:R-:W-:Y:S01]  /*44b0*/  UISETP.NE.U32.AND UP0, UPT, UR4, URZ, UPT ;  /* 0x000000ff0400728c */ /* 0x004fe2000bf05070 */
[----:B------:R-:W2:Y:S01]  /*44c0*/  LDCU UR16, c[0x0][0xb0c] ;  /* 0x00016180ff1077ac */ /* 0x000ea20008000800 */
[----:B------:R-:W3:Y:S01]  /*44d0*/  LDCU UR38, c[0x0][0xb20] ;  /* 0x00016400ff2677ac */ /* 0x000ee20008000800 */
[----:B------:R-:W3:Y:S01]  /*44e0*/  LDCU UR4, c[0x0][0xb30] ;  /* 0x00016600ff0477ac */ /* 0x000ee20008000800 */
[----:B------:R-:W-:Y:S01]  /*44f0*/  UMOV UR17, 0x400 ;  /* 0x0000040000117882 */ /* 0x000fe20000000000 */
[----:B----4-:R-:W-:-:S02]  /*4500*/  UIMAD.WIDE.U32 UR6, UR33, UR28, URZ ;  /* 0x0000001c210672a5 */ /* 0x010fc4000f8e00ff */
[----:B-1----:R-:W-:Y:S02]  /*4510*/  UIMAD.WIDE.U32 UR8, UR32, UR31, URZ ;  /* 0x0000001f200872a5 */ /* 0x002fe4000f8e00ff */
[----:B------:R-:W-:Y:S02]  /*4520*/  ULEA UR17, UR48, UR17, 0x18 ;  /* 0x0000001130117291 */ /* 0x000fe4000f8ec0ff */
[----:B------:R-:W-:Y:S02]  /*4530*/  UISETP.NE.AND.EX UP5, UPT, UR5, URZ, UPT, UP0 ;  /* 0x000000ff0500728c */ /* 0x000fe4000bfa5300 */
[----:B------:R-:W-:Y:S02]  /*4540*/  UISETP.NE.U32.AND UP6, UPT, UR26, URZ, UPT ;  /* 0x000000ff1a00728c */ /* 0x000fe4000bfc5070 */
[----:B------:R-:W-:Y:S02]  /*4550*/  UIADD3 UR5, UPT, UPT, UR17, 0xd0, URZ ;  /* 0x000000d011057890 */ /* 0x000fe4000fffe0ff */
[----:B------:R-:W-:Y:S01]  /*4560*/  UISETP.NE.AND UP0, UPT, UR42, 0x1, UPT ;  /* 0x000000012a00788c */ /* 0x000fe2000bf05270 */
[----:B------:R-:W-:Y:S01]  /*4570*/  UMOV UR35, UR7 ;  /* 0x0000000700237c82 */ /* 0x000fe20008000000 */
[----:B------:R-:W-:Y:S01]  /*4580*/  UMOV UR34, UR9 ;  /* 0x0000000900227c82 */ /* 0x000fe20008000000 */
[----:B------:R-:W-:-:S02]  /*4590*/  USEL UR37, URZ, 0x1, UP4 ;  /* 0x00000001ff257887 */ /* 0x000fc4000a000000 */
[----:B--2---:R-:W-:Y:S02]  /*45a0*/  UISETP.NE.AND UP0, UPT, UR16, 0x1, UPT ;  /* 0x000000011000788c */ /* 0x004fe4000bf05270 */
[----:B------:R-:W-:Y:S02]  /*45b0*/  UPLOP3.LUT UP4, UPT, UPT, UPT, UPT, 0x40, 0x4 ;  /* 0x000000000004789c */ /* 0x000fe40003f8e870 */
[----:B------:R-:W-:Y:S01]  /*45c0*/  UISETP.GE.AND UP2, UPT, UR42, 0x1, UPT ;  /* 0x000000012a00788c */ /* 0x000fe2000bf46270 */
[----:B------:R-:W1:Y:S01]  /*45d0*/  LDCU.64 UR14, c[0x0][0xb28] ;  /* 0x00016500ff0e77ac */ /* 0x000e620008000a00 */
[----:B------:R-:W-:Y:S02]  /*45e0*/  UISETP.NE.AND.EX UP6, UPT, UR27, URZ, UPT, UP6 ;  /* 0x000000ff1b00728c */ /* 0x000fe4000bfc5360 */
[----:B------:R-:W-:Y:S02]  /*45f0*/  UPRMT UR48, UR48, 0x654, UR5 ;  /* 0x0000065430307896 */ /* 0x000fe40008000005 */
[----:B------:R-:W-:-:S02]  /*4600*/  USHF.R.U32.HI UR35, URZ, UR29, UR35 ;  /* 0x0000001dff237299 */ /* 0x000fc40008011623 */
[----:B---3--:R-:W-:Y:S02]  /*4610*/  USHF.R.U32.HI UR34, URZ, UR38, UR34 ;  /* 0x00000026ff227299 */ /* 0x008fe40008011622 */
[----:B------:R-:W-:Y:S02]  /*4620*/  UISETP.NE.AND UP0, UPT, UR30, 0x1, UPT ;  /* 0x000000011e00788c */ /* 0x000fe4000bf05270 */
[----:B------:R-:W-:-:S11]  /*4630*/  UISETP.NE.AND UP3, UPT, UR4, 0x1, UPT ;  /* 0x000000010400788c */ /* 0x000fd6000bf65270 */
.L_x_92:
[C---:B------:R-:W-:Y:S02]  /*4640*/  LEA R3, R10.reuse, UR17, 0x3 ;  /* 0x000000110a037c11 */ /* 0x040fe4000f8e18ff */
[----:B------:R-:W-:Y:S02]  /*4650*/  SHF.L.U32 R0, R9, 0x1f, RZ ;  /* 0x0000001f09007819 */ /* 0x000fe400000006ff */
[----:B------:R-:W-:Y:S02]  /*4660*/  LEA R4, R10, UR17, 0x4 ;  /* 0x000000110a047c11 */ /* 0x000fe4000f8e20ff */
[----:B--2---:R-:W2:Y:S02]  /*4670*/  SYNCS.PHASECHK.TRANS64.TRYWAIT P0, [R3+URZ+0xf0], R0 ;  /* 0x0000f000030075a7 */ /* 0x004ea400080011ff */
[----:B--2---:R-:W-:Y:S05]  /*4680*/  @!P0 BRA `(.L_x_85) ;  /* 0x0000003000908947 */ /* 0x004fea0003800000 */
.L_x_157:
[----:B------:R-:W3:Y:S01]  /*4690*/  LDS.128 R4, [R4+0x180] ;  /* 0x0001800004047984 */ /* 0x000ee20000000c00 */
[----:B------:R-:W-:Y:S01]  /*46a0*/  UISETP.GE.AND UP0, UPT, UR42, 0x1, UPT ;  /* 0x000000012a00788c */ /* 0x000fe2000bf06270 */
[----:B------:R-:W-:Y:S01]  /*46b0*/  @!PT LDS RZ, [RZ] ;  /* 0x00000000fffff984 */ /* 0x000fe20000000800 */
[----:B------:R-:W-:Y:S01]  /*46c0*/  @!PT LDS RZ, [RZ] ;  /* 0x00000000fffff984 */ /* 0x000fe20000000800 */
[----:B------:R-:W-:Y:S01]  /*46d0*/  @!PT LDS RZ, [RZ] ;  /* 0x00000000fffff984 */ /* 0x000fe20000000800 */
[----:B------:R-:W-:Y:S01]  /*46e0*/  @!PT LDS RZ, [RZ] ;  /* 0x00000000fffff984 */ /* 0x000fe20000000800 */
[----:B------:R4:W-:Y:S06]  /*46f0*/  MEMBAR.ALL.CTA ;  /* 0x0000000000007992 */ /* 0x0009ec0000008000 */
[----:B----4-:R-:W4:Y:S01]  /*4700*/  FENCE.VIEW.ASYNC.S ;  /* 0x00000000000073c6 */ /* 0x010f220000000000 */
[----:B---3--:R-:W-:Y:S11]  /*4710*/  LOP3.LUT P0, RZ, R6, 0x1, RZ, 0xc0, !PT ;  /* 0x0000000106ff7812 */ /* 0x008ff6000780c0ff */
[----:B------:R-:W-:Y:S02]  /*4720*/  @!UPT UIADD3 URZ, UPT, UPT, URZ, URZ, URZ ;  /* 0x000000fffffff290 */ /* 0x000fe4000fffe0ff */
[----:B----4-:R-:W-:Y:S01]  /*4730*/  VOTEU.ANY UP2, P0 ;  /* 0x0000000000ff7886 */ /* 0x010fe20000040100 */
[----:B------:R-:W-:Y:S11]  /*4740*/  PLOP3.LUT P0, PT, PT, PT, UP2, 0x80, 0x8 ;  /* 0x000000000008781c */ /* 0x000ff60003f0f028 */
[----:B------:R-:W-:Y:S02]  /*4750*/  @!UPT UIADD3 URZ, UPT, UPT, URZ, URZ, URZ ;  /* 0x000000fffffff290 */ /* 0x000fe4000fffe0ff */
[----:B--2---:R-:W-:Y:S02]  /*4760*/  @P0 SHF.R.U32.HI R0, RZ, 0x10, R5 ;  /* 0x00000010ff000819 */ /* 0x004fe40000011605 */
[----:B------:R-:W-:Y:S02]  /*4770*/  @P0 MOV R2, R4 ;  /* 0x0000000400020202 */ /* 0x000fe40000000f00 */
[----:B------:R-:W-:Y:S01]  /*4780*/  @P0 R2UR UR4, R0 ;  /* 0x00000000000402ca */ /* 0x000fe200000e0000 */
[----:B------:R-:W-:Y:S01]  /*4790*/  VIADD R0, R3, 0x100 ;  /* 0x0000010003007836 */ /* 0x000fe20000000000 */
[----:B------:R-:W-:Y:S02]  /*47a0*/  @P0 LOP3.LUT R4, R5, 0xffff, RZ, 0xc0, !PT ;  /* 0x0000ffff05040812 */ /* 0x000fe400078ec0ff */
[----:B------:R-:W-:Y:S02]  /*47b0*/  @P0 R2UR UR6, R2 ;  /* 0x00000000020602ca */ /* 0x000fe400000e0000 */
[----:B------:R-:W-:Y:S02]  /*47c0*/  PRMT R0, RZ, 0x654, R0 ;  /* 0x00000654ff007816 */ /* 0x000fe40000000000 */
[----:B------:R-:W-:Y:S02]  /*47d0*/  @P0 R2UR UR5, R4 ;  /* 0x00000000040502ca */ /* 0x000fe400000e0000 */
[----:B------:R2:W-:Y:S03]  /*47e0*/  SYNCS.ARRIVE.TRANS64.RED.A1T0 RZ, [R0+URZ], RZ ;  /* 0x000000ff00ff79a7 */ /* 0x0005e600081004ff */
[----:B------:R-:W-:Y:S04]  /*47f0*/  @UP2 UMOV UR25, UR4 ;  /* 0x0000000400192c82 */ /* 0x000fe80008000000 */
[----:B------:R-:W-:Y:S04]  /*4800*/  @UP2 UMOV UR13, UR6 ;  /* 0x00000006000d2c82 */ /* 0x000fe80008000000 */
[----:B------:R-:W-:Y:S01]  /*4810*/  @UP2 UMOV UR7, UR5 ;  /* 0x0000000500072c82 */ /* 0x000fe20008000000 */
[----:B------:R-:W-:Y:S05]  /*4820*/  BRA.U !UP0, `(.L_x_86) ;  /* 0x0000000108c07547 */ /* 0x000fea000b800000 */
[----:B------:R-:W-:Y:S02]  /*4830*/  UIMAD.WIDE.U32 UR10, UR7, UR31, URZ ;  /* 0x0000001f070a72a5 */ /* 0x000fe4000f8e00ff */
[----:B------:R-:W-:Y:S02]  /*4840*/  UP2UR UR12, UPR, URZ, 0x4 ;  /* 0x00000004ff0c7883 */ /* 0x000fe40008000000 */
[----:B------:R-:W-:Y:S02]  /*4850*/  UISETP.NE.AND UP2, UPT, UR30, 0x1, UPT ;  /* 0x000000011e00788c */ /* 0x000fe4000bf45270 */
[----:B------:R-:W-:Y:S02]  /*4860*/  UIMAD.WIDE.U32 UR18, UR13, UR28, URZ ;  /* 0x0000001c0d1272a5 */ /* 0x000fe4000f8e00ff */
[----:B------:R-:W-:Y:S02]  /*4870*/  USEL UR4, UR32, UR34, !UP2 ;  /* 0x0000002220047287 */ /* 0x000fe4000d000000 */
[----:B------:R-:W-:Y:S02]  /*4880*/  UISETP.NE.AND UP0, UPT, UR16, 0x1, UPT ;  /* 0x000000011000788c */ /* 0x000fe4000bf05270 */
[----:B------:R-:W-:Y:S02]  /*4890*/  UP2UR UR24, UPR, URZ, 0x2 ;  /* 0x00000002ff187883 */ /* 0x000fe40008000000 */
[----:B------:R-:W-:Y:S02]  /*48a0*/  UISETP.NE.AND UP1, UPT, UR42, 0x1, UPT ;  /* 0x000000012a00788c */ /* 0x000fe4000bf25270 */
[----:B-1----:R-:W-:Y:S02]  /*48b0*/  UIMAD.WIDE.U32 UR20, UR4, UR14, URZ ;  /* 0x0000000e041472a5 */ /* 0x002fe4000f8e00ff */
[----:B------:R-:W-:Y:S01]  /*48c0*/  USEL UR8, UR33, UR35, !UP0 ;  /* 0x0000002321087287 */ /* 0x000fe2000c000000 */
[----:B------:R-:W-:Y:S02]  /*48d0*/  UMOV UR5, UR11 ;  /* 0x0000000b00057c82 */ /* 0x000fe40008000000 */
[----:B------:R-:W-:Y:S02]  /*48e0*/  USHF.R.U32.HI UR6, URZ, UR38, UR5 ;  /* 0x00000026ff067299 */ /* 0x000fe40008011605 */
[----:B------:R-:W-:Y:S02]  /*48f0*/  UIMAD.WIDE.U32 UR22, UR8, UR14, URZ ;  /* 0x0000000e081672a5 */ /* 0x000fe4000f8e00ff */
[----:B------:R-:W-:Y:S02]  /*4900*/  USEL UR6, UR7, UR6, !UP2 ;  /* 0x0000000607067287 */ /* 0x000fe4000d000000 */
[----:B------:R-:W-:Y:S02]  /*4910*/  UISETP.NE.AND UP2, UPT, UR12, URZ, UPT ;  /* 0x000000ff0c00728c */ /* 0x000fe4000bf45270 */
[----:B------:R-:W-:Y:S01]  /*4920*/  UIMAD.WIDE.U32 UR10, UR6, UR14, URZ ;  /* 0x0000000e060a72a5 */ /* 0x000fe2000f8e00ff */
[----:B------:R-:W-:Y:S02]  /*4930*/  UMOV UR5, UR19 ;  /* 0x0000001300057c82 */ /* 0x000fe40008000000 */
[----:B------:R-:W-:Y:S03]  /*4940*/  USHF.R.U32.HI UR9, URZ, UR29, UR5 ;  /* 0x0000001dff097299 */ /* 0x000fe60008011605 */
[----:B------:R-:W-:Y:S02]  /*4950*/  UMOV UR5, UR21 ;  /* 0x0000001500057c82 */ /* 0x000fe40008000000 */
[----:B------:R-:W-:Y:S03]  /*4960*/  @UP1 USHF.R.U32.HI UR4, URZ, UR15, UR5 ;  /* 0x0000000fff041299 */ /* 0x000fe60008011605 */
[----:B------:R-:W-:Y:S01]  /*4970*/  UMOV UR5, UR23 ;  /* 0x0000001700057c82 */ /* 0x000fe20008000000 */
[----:B------:R-:W-:Y:S02]  /*4980*/  UIMAD UR4, UR42, UR4, URZ ;  /* 0x000000042a0472a4 */ /* 0x000fe4000f8e02ff */
[----:B------:R-:W-:Y:S02]  /*4990*/  @UP1 USHF.R.U32.HI UR8, URZ, UR15, UR5 ;  /* 0x0000000fff081299 */ /* 0x000fe40008011605 */
[----:B------:R-:W-:Y:S02]  /*49a0*/  USEL UR5, UR13, UR9, !UP0 ;  /* 0x000000090d057287 */ /* 0x000fe4000c000000 */
[----:B------:R-:W-:Y:S02]  /*49b0*/  UIMAD UR9, UR42, UR8, URZ ;  /* 0x000000082a0972a4 */ /* 0x000fe4000f8e02ff */
[----:B------:R-:W-:Y:S03]  /*49c0*/  UISETP.GE.AND UP0, UPT, UR6, UR4, UPT ;  /* 0x000000040600728c */ /* 0x000fe6000bf06270 */
[----:B------:R-:W-:Y:S01]  /*49d0*/  UMOV UR4, UR11 ;  /* 0x0000000b00047c82 */ /* 0x000fe20008000000 */
[----:B------:R-:W-:Y:S02]  /*49e0*/  UISETP.GE.OR UP0, UPT, UR5, UR9, UP0 ;  /* 0x000000090500728c */ /* 0x000fe40008706670 */
[----:B------:R-:W-:Y:S02]  /*49f0*/  USHF.R.U32.HI UR4, URZ, UR15, UR4 ;  /* 0x0000000fff047299 */ /* 0x000fe40008011604 */
[----:B------:R-:W-:Y:S02]  /*4a00*/  UIMAD.WIDE.U32 UR10, UR5, UR14, URZ ;  /* 0x0000000e050a72a5 */ /* 0x000fe4000f8e00ff */
[----:B------:R-:W-:Y:S04]  /*4a10*/  USEL UR12, UR6, UR4, !UP1 ;  /* 0x00000004060c7287 */ /* 0x000fe8000c800000 */
[----:B------:R-:W-:Y:S01]  /*4a20*/  UIADD3 UR9, UPT, UPT, -UR12, URZ, URZ ;  /* 0x000000ff0c097290 */ /* 0x000fe2000fffe1ff */
[----:B------:R-:W-:Y:S02]  /*4a30*/  @!UP0 UMOV UR4, UR11 ;  /* 0x0000000b00048c82 */ /* 0x000fe40008000000 */
[----:B------:R-:W-:Y:S02]  /*4a40*/  @!UP0 USHF.R.U32.HI UR4, URZ, UR15, UR4 ;  /* 0x0000000fff048299 */ /* 0x000fe40008011604 */
[----:B------:R-:W-:Y:S02]  /*4a50*/  UIMAD UR9, UR42, UR9, UR6 ;  /* 0x000000092a0972a4 */ /* 0x000fe4000f8e0206 */
[----:B------:R-:W-:Y:S02]  /*4a60*/  @!UP0 USEL UR4, UR5, UR4, !UP1 ;  /* 0x0000000405048287 */ /* 0x000fe4000c800000 */
[----:B------:R-:W-:Y:S02]  /*4a70*/  UISETP.NE.AND UP1, UPT, UR24, URZ, UPT ;  /* 0x000000ff1800728c */ /* 0x000fe4000bf25270 */
[----:B------:R-:W-:Y:S02]  /*4a80*/  @!UP0 UIMAD UR9, UR8, UR9, UR4 ;  /* 0x00000009080982a4 */ /* 0x000fe4000f8e0204 */
[----:B------:R-:W-:Y:S02]  /*4a90*/  @!UP0 UIADD3 UR10, UPT, UPT, UR12, -UR4, URZ ;  /* 0x800000040c0a8290 */ /* 0x000fe4000fffe0ff */
[----:B------:R-:W-:Y:S02]  /*4aa0*/  UIADD3 UR4, UPT, UPT, -UR5, URZ, URZ ;  /* 0x000000ff05047290 */ /* 0x000fe4000fffe1ff */
[----:B------:R-:W-:Y:S02]  /*4ab0*/  UIADD3 UR8, UPT, UPT, -UR6, URZ, URZ ;  /* 0x000000ff06087290 */ /* 0x000fe4000fffe1ff */
[----:B------:R-:W-:Y:S02]  /*4ac0*/  @!UP0 UIMAD UR6, UR10, UR42, UR5 ;  /* 0x0000002a0a0682a4 */ /* 0x000fe4000f8e0205 */
[----:B------:R-:W-:Y:S02]  /*4ad0*/  UIMAD UR13, UR16, UR4, UR13 ;  /* 0x00000004100d72a4 */ /* 0x000fe4000f8e020d */
[----:B------:R-:W-:Y:S01]  /*4ae0*/  UIMAD UR7, UR30, UR8, UR7 ;  /* 0x000000081e0772a4 */ /* 0x000fe2000f8e0207 */
[----:B------:R-:W-:Y:S02]  /*4af0*/  @!UP0 UMOV UR5, UR9 ;  /* 0x0000000900058c82 */ /* 0x000fe40008000000 */
[----:B------:R-:W-:Y:S02]  /*4b00*/  UIMAD UR13, UR5, UR16, UR13 ;  /* 0x00000010050d72a4 */ /* 0x000fe4000f8e020d */
[----:B------:R-:W-:Y:S11]  /*4b10*/  UIMAD UR7, UR6, UR30, UR7 ;  /* 0x0000001e060772a4 */ /* 0x000ff6000f8e0207 */
[----:B------:R-:W-:Y:S01]  /*4b20*/  @!UPT UIADD3 URZ, UPT, UPT, URZ, URZ, URZ ;  /* 0x000000fffffff290 */ /* 0x000fe2000fffe0ff */
.L_x_86:
[----:B------:R-:W3:Y:S01]  /*4b30*/  @!UP3 LDCU.128 UR20, c[0x0][0xb10] ;  /* 0x00016200ff14b7ac */ /* 0x000ee20008000c00 */
[----:B------:R-:W-:Y:S02]  /*4b40*/  ISETP.NE.U32.AND P0, PT, RZ, UR26, PT ;  /* 0x0000001aff007c0c */ /* 0x000fe4000bf05070 */
[----:B------:R-:W-:Y:S02]  /*4b50*/  SHF.L.U32 R2, R11, 0x1f, RZ ;  /* 0x0000001f0b027819 */ /* 0x000fe400000006ff */
[----:B------:R-:W-:Y:S01]  /*4b60*/  ISETP.NE.AND.EX P0, PT, RZ, UR27, PT, P0 ;  /* 0x0000001bff007c0c */ /* 0x000fe2000bf05300 */
[----:B------:R-:W4:Y:S01]  /*4b70*/  @!UP3 LDCU UR5, c[0x0][0xb0c] ;  /* 0x00016180ff05b7ac */ /* 0x000f220008000800 */
[----:B---3--:R-:W-:Y:S07]  /*4b80*/  UIMAD.WIDE.U32 UR8, UR13, UR20, URZ ;  /* 0x000000140d0872a5 */ /* 0x008fee000f8e00ff */
[----:B------:R-:W-:Y:S01]  /*4b90*/  @!UP3 UMOV UR4, UR9 ;  /* 0x000000090004bc82 */ /* 0x000fe20008000000 */
[----:B----4-:R-:W-:Y:S02]  /*4ba0*/  @!UP3 UISETP.NE.AND UP0, UPT, UR5, 0x1, UPT ;  /* 0x000000010500b88c */ /* 0x010fe4000bf05270 */
[----:B------:R-:W-:Y:S02]  /*4bb0*/  @!UP3 USHF.R.U32.HI UR4, URZ, UR21, UR4 ;  /* 0x00000015ff04b299 */ /* 0x000fe40008011604 */
[----:B------:R-:W-:Y:S02]  /*4bc0*/  UIMAD.WIDE.U32 UR8, UR7, UR23, URZ ;  /* 0x00000017070872a5 */ /* 0x000fe4000f8e00ff */
[----:B------:R-:W-:Y:S02]  /*4bd0*/  @!UP3 USEL UR10, UR13, UR4, !UP0 ;  /* 0x000000040d0ab287 */ /* 0x000fe4000c000000 */
[----:B------:R-:W-:Y:S03]  /*4be0*/  @!UP3 UISETP.NE.AND UP0, UPT, UR22, 0x1, UPT ;  /* 0x000000011600b88c */ /* 0x000fe6000bf05270 */
[----:B------:R-:W-:Y:S02]  /*4bf0*/  @!UP3 UMOV UR6, UR9 ;  /* 0x000000090006bc82 */ /* 0x000fe40008000000 */
[----:B------:R-:W3:Y:S02]  /*4c00*/  @!UP3 LDCU UR4, c[0x0][0xb20] ;  /* 0x00016400ff04b7ac */ /* 0x000ee40008000800 */
[----:B---3--:R-:W-:Y:S04]  /*4c10*/  @!UP3 USHF.R.U32.HI UR6, URZ, UR4, UR6 ;  /* 0x00000004ff06b299 */ /* 0x008fe80008011606 */
[----:B------:R-:W-:Y:S04]  /*4c20*/  @!UP3 USEL UR6, UR7, UR6, !UP0 ;  /* 0x000000060706b287 */ /* 0x000fe8000c000000 */
[----:B------:R-:W-:Y:S02]  /*4c30*/  @!UP3 UIADD3 UR4, UPT, UPT, -UR10, UR6, URZ ;  /* 0x000000060a04b290 */ /* 0x000fe4000fffe1ff */
[----:B------:R-:W-:Y:S02]  /*4c40*/  @!UP3 UIADD3 UR6, UPT, UPT, UR10, -UR6, URZ ;  /* 0x800000060a06b290 */ /* 0x000fe4000fffe0ff */
[----:B------:R-:W-:Y:S02]  /*4c50*/  @!UP3 UIMAD UR13, UR4, UR5, UR13 ;  /* 0x00000005040db2a4 */ /* 0x000fe4000f8e020d */
[----:B------:R-:W-:Y:S01]  /*4c60*/  @!UP3 UIMAD UR7, UR6, UR22, UR7 ;  /* 0x000000160607b2a4 */ /* 0x000fe2000f8e0207 */
[----:B------:R-:W-:Y:S11]  /*4c70*/  BRA.U UP4, `(.L_x_87) ;  /* 0x0000000104107547 */ /* 0x000ff6000b800000 */
[----:B------:R-:W-:Y:S04]  /*4c80*/  MOV R3, UR37 ;  /* 0x0000002500037c02 */ /* 0x000fe80008000f00 */
[----:B------:R-:W-:Y:S04]  /*4c90*/  SHF.L.U32 R3, R3, 0x1f, RZ ;  /* 0x0000001f03037819 */ /* 0x000fe800000006ff */
[----:B------:R-:W3:Y:S02]  /*4ca0*/  SYNCS.PHASECHK.TRANS64.TRYWAIT P1, [UR17+0xe8], R3 ;  /* 0x0000e803ff0075a7 */ /* 0x000ee40008021111 */
[----:B---3--:R-:W-:Y:S05]  /*4cb0*/  @!P1 BRA `(.L_x_88) ;  /* 0x0000002c00189947 */ /* 0x008fea0003800000 */
.L_x_87:
[----:B------:R-:W-:Y:S05]  /*4cc0*/  BRA.U !UP6, `(.L_x_89) ;  /* 0x000000010e387547 */ /* 0x000fea000b800000 */
[----:B------:R-:W-:Y:S01]  /*4cd0*/  UPLOP3.LUT UP1, UPT, UPT, UPT, UP5, 0x80, 0x8 ;  /* 0x000000000008789c */ /* 0x000fe20003f2f050 */
[----:B--2---:R-:W-:Y:S01]  /*4ce0*/  HFMA2 R0, -RZ, RZ, 0, 5.9604644775390625e-08 ;  /* 0x00000001ff007431 */ /* 0x004fe200000001ff */
[----:B------:R-:W2:Y:S01]  /*4cf0*/  LDCU.64 UR8, c[0x0][0x358] ;  /* 0x00006b00ff0877ac */ /* 0x000ea20008000a00 */
[----:B------:R-:W-:Y:S03]  /*4d00*/  IMAD.MOV.U32 R79, RZ, RZ, 0x1 ;  /* 0x00000001ff4f7424 */ /* 0x000fe600078e00ff */
[----:B------:R-:W-:Y:S05]  /*4d10*/  PLOP3.LUT P1, PT, PT, PT, UP1, 0x80, 0x8 ;  /* 0x000000000008781c */ /* 0x000fea0003f2f018 */
[----:B------:R-:W3:Y:S01]  /*4d20*/  @UP1 LDCU.64 UR4, c[0x0][0x888] ;  /* 0x00011100ff0417ac */ /* 0x000ee20008000a00 */
[----:B------:R-:W-:Y:S07]  /*4d30*/  @UP1 UIMAD UR6, UR36, UR26, URZ ;  /* 0x0000001a240612a4 */ /* 0x000fee000f8e02ff */
[----:B------:R-:W-:Y:S01]  /*4d40*/  @!P1 PRMT R79, R0, 0x7610, R79 ;  /* 0x00007610004f9816 */ /* 0x000fe2000000004f */
[----:B---3--:R-:W-:Y:S06]  /*4d50*/  @UP1 UIMAD.WIDE UR4, UR6, 0x4, UR4 ;  /* 0x00000004060418a5 */ /* 0x008fec000f8e0204 */
[----:B------:R-:W-:Y:S01]  /*4d60*/  IMAD.U32 R4, RZ, RZ, UR4 ;  /* 0x00000004ff047e24 */ /* 0x000fe2000f8e00ff */
[----:B------:R-:W-:Y:S04]  /*4d70*/  MOV R5, UR5 ;  /* 0x0000000500057c02 */ /* 0x000fe80008000f00 */
[----:B------:R-:W3:Y:S01]  /*4d80*/  @!UP1 LDCU UR4, c[0x0][0x880] ;  /* 0x00011000ff0497ac */ /* 0x000ee20008000800 */
[----:B--2--5:R4:W5:Y:S02]  /*4d90*/  @P1 LDG.E R39, desc[UR8][R4.64] ;  /* 0x0000000804271981 */ /* 0x024964000c1e1900 */
[----:B---34-:R-:W-:Y:S07]  /*4da0*/  @!P1 IMAD.U32 R39, RZ, RZ, UR4 ;  /* 0x00000004ff279e24 */ /* 0x018fee000f8e00ff */
.L_x_89:
[----:B-----5:R-:W-:Y:S01]  /*4db0*/  @!P0 FSETP.EQ.AND P2, PT, R39, RZ, PT ;  /* 0x000000ff2700820b */ /* 0x020fe20003f42000 */
[----:B------:R-:W-:Y:S01]  /*4dc0*/  @!UPT UIADD3 URZ, UPT, UPT, URZ, URZ, URZ ;  /* 0x000000fffffff290 */ /* 0x000fe2000fffe0ff */
[----:B------:R-:W-:Y:S11]  /*4dd0*/  @!P0 BRA `(.L_x_90) ;  /* 0x0000000000148947 */ /* 0x000ff60003800000 */
[----:B------:R-:W-:Y:S02]  /*4de0*/  LOP3.LUT P0, RZ, R79, 0xff, RZ, 0xc0, !PT ;  /* 0x000000ff4fff7812 */ /* 0x000fe4000780c0ff */
[----:B------:R-:W-:Y:S04]  /*4df0*/  PLOP3.LUT P2, PT, PT, PT, UP1, 0x80, 0x8 ;  /* 0x000000000008781c */ /* 0x000fe80003f4f018 */
[----:B------:R-:W-:Y:S07]  /*4e00*/  PLOP3.LUT P2, PT, P2, PT, PT, 0x8, 0x80 ;  /* 0x000000000080781c */ /* 0x000fee000174e170 */
[----:B------:R-:W-:Y:S11]  /*4e10*/  @P0 FSETP.EQ.AND P2, PT, R39, RZ, PT ;  /* 0x000000ff2700020b */ /* 0x000ff60003f42000 */
[----:B------:R-:W-:Y:S02]  /*4e20*/  @!UPT UIADD3 URZ, UPT, UPT, URZ, URZ, URZ ;  /* 0x000000fffffff290 */ /* 0x000fe4000fffe0ff */
.L_x_90:
[----:B------:R-:W3:Y:S01]  /*4e30*/  SYNCS.PHASECHK.TRANS64.TRYWAIT P0, [UR17+0xd8], R2 ;  /* 0x0000d802ff0075a7 */ /* 0x000ee20008001111 */
[----:B------:R-:W-:Y:S02]  /*4e40*/  ELECT P1, URZ, PT ;  /* 0x0000000000ff782f */ /* 0x000fe40003820000 */
[----:B------:R-:W-:Y:S01]  /*4e50*/  IADD3 R10, PT, PT, R10, 0x1, RZ ;  /* 0x000000010a0a7810 */ /* 0x000fe20007ffe0ff */
[----:B---3--:R-:W-:Y:S10]  /*4e60*/  @!P0 BRA `(.L_x_91) ;  /* 0x0000002800c48947 */ /* 0x008ff40003800000 */
.L_x_160:
[----:B------:R-:W-:Y:S01]  /*4e70*/  PLOP3.LUT P1, PT, P2, P1, PT, 0xf2, 0x2f ;  /* 0x00000000002f781c */ /* 0x000fe20001723e72 */
[----:B------:R-:W-:Y:S01]  /*4e80*/  UMOV UR18, 0x0 ;  /* 0x0000000000127882 */ /* 0x000fe20000000000 */
[----:B------:R-:W-:Y:S01]  /*4e90*/  UMOV UR19, 0x10000000 ;  /* 0x1000000000137882 */ /* 0x000fe20000000000 */
[----:B------:R-:W-:Y:S01]  /*4ea0*/  UMOV UR12, UR36 ;  /* 0x00000024000c7c82 */ /* 0x000fe20008000000 */
[----:B------:R-:W-:Y:S01]  /*4eb0*/  LOP3.LUT R11, R11, 0x1, RZ, 0x3c, !PT ;  /* 0x000000010b0b7812 */ /* 0x000fe200078e3cff */
[----:B------:R-:W-:Y:S01]  /*4ec0*/  UMOV UR36, UR25 ;  /* 0x0000001900247c82 */ /* 0x000fe20008000000 */
[----:B------:R-:W-:Y:S07]  /*4ed0*/  UPLOP3.LUT UP4, UPT, UPT, UPT, UPT, 0x80, 0x8 ;  /* 0x000000000008789c */ /* 0x000fee0003f8f070 */
[----:B--2---:R-:W-:Y:S01]  /*4ee0*/  @!P1 IADD3 R2, P0, PT, R12, 0x580, RZ ;  /* 0x000005800c029810 */ /* 0x004fe20007f1e0ff */
[----:B------:R-:W-:Y:S03]  /*4ef0*/  VOTEU.ALL UP0, P1 ;  /* 0x0000000000ff7886 */ /* 0x000fe60000800000 */
[----:B------:R-:W-:Y:S01]  /*4f00*/  @!P1 R2UR UR5, R2 ;  /* 0x00000000020592ca */ /* 0x000fe200000e0000 */
[----:B------:R-:W-:Y:S01]  /*4f10*/  @!P1 IMAD.X R0, RZ, RZ, R13, P0 ;  /* 0x000000ffff009224 */ /* 0x000fe200000e060d */
[----:B------:R-:W-:Y:S01]  /*4f20*/  @!UP0 USHF.L.U32 UR10, UR45, 0x6, URZ ;  /* 0x000000062d0a8899 */ /* 0x000fe200080006ff */
[----:B------:R-:W-:Y:S01]  /*4f30*/  ISETP.NE.AND P0, PT, R10, 0x2, PT ;  /* 0x000000020a00780c */ /* 0x000fe20003f05270 */
[----:B------:R-:W-:Y:S02]  /*4f40*/  @!UP0 USHF.L.U32 UR11, UR46, 0x6, URZ ;  /* 0x000000062e0b8899 */ /* 0x000fe400080006ff */
[----:B------:R-:W-:Y:S01]  /*4f50*/  @!P1 R2UR UR4, R0 ;  /* 0x00000000000492ca */ /* 0x000fe200000e0000 */
[----:B------:R-:W-:Y:S01]  /*4f60*/  @!UP0 UIADD3 UR8, UPT, UPT, UR17, 0x200, URZ ;  /* 0x0000020011088890 */ /* 0x000fe2000fffe0ff */
[----:B------:R-:W-:Y:S01]  /*4f70*/  SEL R0, RZ, 0x1, P0 ;  /* 0x00000001ff007807 */ /* 0x000fe20000000000 */
[----:B------:R-:W-:Y:S01]  /*4f80*/  @!UP0 UIADD3 UR9, UPT, UPT, UR17, 0xd0, URZ ;  /* 0x000000d011098890 */ /* 0x000fe2000fffe0ff */
[----:B------:R-:W-:Y:S01]  /*4f90*/  SEL R10, R10, RZ, P0 ;  /* 0x000000ff0a0a7207 */ /* 0x000fe20000000000 */
[----:B------:R-:W-:Y:S01]  /*4fa0*/  VOTEU.ALL UP0, P1 ;  /* 0x0000000000ff7886 */ /* 0x000fe20000800000 */
[----:B------:R-:W-:Y:S01]  /*4fb0*/  LOP3.LUT R9, R9, R0, RZ, 0x3c, !PT ;  /* 0x0000000009097212 */ /* 0x000fe200078e3cff */
[----:B------:R-:W-:Y:S01]  /*4fc0*/  IMAD.U32 R2, RZ, RZ, UR5 ;  /* 0x00000005ff027e24 */ /* 0x000fe2000f8e00ff */
[----:B------:R-:W-:Y:S02]  /*4fd0*/  UIADD3 UR45, UPT, UPT, UR7, UR60, URZ ;  /* 0x0000003c072d7290 */ /* 0x000fe4000fffe0ff */
[----:B------:R-:W-:Y:S03]  /*4fe0*/  UIADD3 UR46, UPT, UPT, UR13, UR57, URZ ;  /* 0x000000390d2e7290 */ /* 0x000fe6000fffe0ff */
[----:B------:R-:W-:Y:S01]  /*4ff0*/  IMAD.U32 R3, RZ, RZ, UR4 ;  /* 0x00000004ff037e24 */ /* 0x000fe2000f8e00ff */
[----:B------:R-:W-:Y:S04]  /*5000*/  @!P1 R2UR UR4, R2 ;  /* 0x00000000020492ca */ /* 0x000fe800000e0000 */
[----:B------:R-:W-:Y:S11]  /*5010*/  @!P1 R2UR UR5, R3 ;  /* 0x00000000030592ca */ /* 0x000ff600000e0000 */
[----:B------:R-:W-:Y:S02]  /*5020*/  @!UPT UIADD3 URZ, UPT, UPT, URZ, URZ, URZ ;  /* 0x000000fffffff290 */ /* 0x000fe4000fffe0ff */
[----:B------:R2:W-:Y:S01]  /*5030*/  @!UP0 UTMALDG.3D [UR8], [UR4], desc[UR18] ;  /* 0x00001208040085b4 */ /* 0x0005e20008011000 */
[----:B------:R2:W-:Y:S01]  /*5040*/  @!P1 SYNCS.ARRIVE.TRANS64.RED.A0TR RZ, [UR17+0xd0], R8 ;  /* 0x0000d008ffff99a7 */ /* 0x0005e20008300411 */
[----:B------:R-:W-:Y:S01]  /*5050*/  SYNCS.ARRIVE.TRANS64.RED.A1T0 RZ, [UR48], RZ ;  /* 0x000000ffffff79a7 */ /* 0x000fe20008100430 */
[----:B------:R-:W-:Y:S05]  /*5060*/  BRA.U UP2, `(.L_x_92) ;  /* 0xfffffff502747547 */ /* 0x000fea000b83ffff */
[----:B------:R-:W-:Y:S07]  /*5070*/  MOV R0, UR17 ;  /* 0x0000001100007c02 */ /* 0x000fee0008000f00 */
.L_x_93:
[----:B---3--:R-:W-:-:S04]  /*5080*/  SHF.L.U32 R2, R11, 0x1f, RZ ;  /* 0x0000001f0b027819 */ /* 0x008fc800000006ff */
[----:B------:R3:W4:Y:S03]  /*5090*/  SYNCS.PHASECHK.TRANS64.TRYWAIT P0, [R0+URZ+0xd8], R2 ;  /* 0x0000d802000075a7 */ /* 0x00072600080011ff */
[----:B----4-:R-:W-:Y:S05]  /*50a0*/  @!P0 NANOSLEEP.SYNCS 0x989680 ;  /* 0x009896800000895d */ /* 0x010fea0003900000 */
[----:B------:R-:W4:Y:S02]  /*50b0*/  @!P0 SYNCS.PHASECHK.TRANS64 P0, [R0+URZ+0xd8], R2 ;  /* 0x0000d802000085a7 */ /* 0x000f2400080010ff */
[----:B-12-4-:R-:W-:Y:S05]  /*50c0*/  @P0 EXIT ;  /* 0x000000000000094d */ /* 0x016fea0003800000 */
[----:B------:R-:W-:Y:S05]  /*50d0*/  BRA `(.L_x_93) ;  /* 0xfffffffc00e87947 */ /* 0x000fea000383ffff */
.L_x_84:
[----:B------:R-:W-:-:S06]  /*50e0*/  UISETP.GE.AND UP0, UPT, UR18, 0x4, UPT ;  /* 0x000000041200788c */ /* 0x000fcc000bf06270 */
[----:B------:R-:W-:-:S13]  /*50f0*/  PLOP3.LUT P0, PT, PT, PT, UP0, 0x80, 0x8 ;  /* 0x000000000008781c */ /* 0x000fda0003f0f008 */
[----:B-1----:R-:W-:Y:S05]  /*5100*/  @!P0 EXIT ;  /* 0x000000000000894d */ /* 0x002fea0003800000 */
[----:B------:R-:W-:Y:S01]  /*5110*/  BAR.SYNC.DEFER_BLOCKING 0x6, 0xa0 ;  /* 0x0182800000007b1d */ /* 0x000fe20000010000 */
[C---:B------:R-:W-:Y:S02]  /*5120*/  IMAD.SHL.U32 R7, R76.reuse, 0x40, RZ ;  /* 0x000000404c077824 */ /* 0x040fe400078e00ff */
[----:B------:R-:W-:Y:S02]  /*5130*/  HFMA2 R81, -RZ, RZ, 0, 0 ;  /* 0x00000000ff517431 */ /* 0x000fe400000001ff */
[C---:B------:R-:W-:Y:S01]  /*5140*/  IMAD.SHL.U32 R4, R76.reuse, 0x20, RZ ;  /* 0x000000204c047824 */ /* 0x040fe200078e00ff */
[----:B------:R-:W-:Y:S01]  /*5150*/  CS2R R82, SRZ ;  /* 0x0000000000527805 */ /* 0x000fe2000001ff00 */
[----:B------:R-:W-:Y:S01]  /*5160*/  IMAD.SHL.U32 R6, R76, 0x2, RZ ;  /* 0x000000024c067824 */ /* 0x000fe200078e00ff */
[----:B------:R-:W-:Y:S01]  /*5170*/  UMOV UR44, 0x400 ;  /* 0x00000400002c7882 */ /* 0x000fe20000000000 */
[----:B------:R-:W-:Y:S01]  /*5180*/  LOP3.LUT R5, R7, 0x180, RZ, 0xc0, !PT ;  /* 0x0000018007057812 */ /* 0x000fe200078ec0ff */
[----:B------:R-:W-:Y:S01]  /*5190*/  ULEA UR44, UR48, UR44, 0x18 ;  /* 0x0000002c302c7291 */ /* 0x000fe2000f8ec0ff */
[----:B------:R-:W-:Y:S01]  /*51a0*/  LOP3.LUT R4, R4, 0xc00, RZ, 0xc0, !PT ;  /* 0x00000c0004047812 */ /* 0x000fe200078ec0ff */
[----:B------:R-:W1:Y:S01]  /*51b0*/  LDC.64 R72, c[0x0][0x888] ;  /* 0x00022200ff487b82 */ /* 0x000e620000000a00 */
[----:B------:R-:W-:Y:S01]  /*51c0*/  LOP3.LUT R6, R5, 0x20, R6, 0xf8, !PT ;  /* 0x0000002005067812 */ /* 0x000fe200078ef806 */
[----:B------:R-:W-:Y:S01]  /*51d0*/  IMAD.SHL.U32 R5, R76, 0x8, RZ ;  /* 0x000000084c057824 */ /* 0x000fe200078e00ff */
[----:B------:R-:W-:Y:S01]  /*51e0*/  LOP3.LUT R4, R4, 0x40, R7, 0xf8, !PT ;  /* 0x0000004004047812 */ /* 0x000fe200078ef807 */
[----:B------:R-:W-:Y:S01]  /*51f0*/  IMAD.U32 R37, R76, 0x10000, RZ ;  /* 0x000100004c257824 */ /* 0x000fe200078e00ff */
[----:B------:R-:W-:Y:S01]  /*5200*/  UIADD3 UR4, UPT, UPT, UR44, 0x1200, URZ ;  /* 0x000012002c047890 */ /* 0x000fe2000fffe0ff */
[----:B------:R-:W-:Y:S01]  /*5210*/  IMAD.MOV.U32 R36, RZ, RZ, RZ ;  /* 0x000000ffff247224 */ /* 0x000fe200078e00ff */
[----:B------:R-:W-:Y:S01]  /*5220*/  LOP3.LUT R5, R6, 0x30, R5, 0x78, !PT ;  /* 0x0000003006057812 */ /* 0x000fe200078e7805 */
[----:B------:R-:W2:Y:S01]  /*5230*/  LDC.64 R74, c[0x0][0x890] ;  /* 0x00022400ff4a7b82 */ /* 0x000ea20000000a00 */
[----:B------:R-:W-:Y:S01]  /*5240*/  LOP3.LUT R4, R4, 0x200, R7, 0xf8, !PT ;  /* 0x0000020004047812 */ /* 0x000fe200078ef807 */
[----:B------:R-:W-:Y:S01]  /*5250*/  IMAD.MOV.U32 R84, RZ, RZ, RZ ;  /* 0x000000ffff547224 */ /* 0x000fe200078e00ff */
[----:B------:R-:W-:Y:S01]  /*5260*/  LOP3.LUT R37, R37, 0x600000, RZ, 0xc0, !PT ;  /* 0x0060000025257812 */ /* 0x000fe200078ec0ff */
[----:B------:R-:W-:Y:S01]  /*5270*/  IMAD.U32 R85, RZ, RZ, UR4 ;  /* 0x00000004ff557e24 */ /* 0x000fe2000f8e00ff */
[----:B------:R-:W-:Y:S01]  /*5280*/  LOP3.LUT R78, R4, R5, RZ, 0xfc, !PT ;  /* 0x00000005044e7212 */ /* 0x000fe200078efcff */
[----:B------:R-:W3:Y:S01]  /*5290*/  LDS R0, [UR44+0x1a0] ;  /* 0x0001a02cff007984 */ /* 0x000ee20008000800 */
[----:B------:R-:W-:Y:S01]  /*52a0*/  IMAD.SHL.U32 R4, R76, 0x10, RZ ;  /* 0x000000104c047824 */ /* 0x000fe200078e00ff */
[----:B------:R-:W4:Y:S01]  /*52b0*/  LDC.64 R70, c[0x0][0x8b0] ;  /* 0x00022c00ff467b82 */ /* 0x000f220000000a00 */
[----:B------:R-:W-:Y:S01]  /*52c0*/  IADD3 R77, PT, PT, R78, UR44, RZ ;  /* 0x0000002c4e4d7c10 */ /* 0x000fe2000fffe0ff */
[----:B------:R-:W1:Y:S02]  /*52d0*/  LDCU UR50, c[0x0][0x370] ;  /* 0x00006e00ff3277ac */ /* 0x000e640008000800 */
[----:B------:R-:W-:Y:S01]  /*52e0*/  LOP3.LUT R4, R4, 0x20, RZ, 0xc0, !PT ;  /* 0x0000002004047812 */ /* 0x000fe200078ec0ff */
[----:B------:R-:W1:Y:S03]  /*52f0*/  LDCU.64 UR62, c[0x0][0x348] ;  /* 0x00006900ff3e77ac */ /* 0x000e660008000a00 */
[----:B------:R-:W1:Y:S01]  /*5300*/  LDC.64 R68, c[0x0][0x8a8] ;  /* 0x00022a00ff447b82 */ /* 0x000e620000000a00 */
[----:B------:R-:W-:Y:S01]  /*5310*/  IADD3 R77, PT, PT, -R4, 0x200, R77 ;  /* 0x00000200044d7810 */ /* 0x000fe20007ffe14d */
[----:B------:R-:W1:Y:S01]  /*5320*/  LDCU UR43, c[0x0][0xb0c] ;  /* 0x00016180ff2b77ac */ /* 0x000e620008000800 */
[----:B------:R-:W1:Y:S01]  /*5330*/  LDCU UR39, c[0x0][0xb30] ;  /* 0x00016600ff2777ac */ /* 0x000e620008000800 */
[----:B------:R-:W1:Y:S01]  /*5340*/  LDCU.64 UR58, c[0x0][0x888] ;  /* 0x00011100ff3a77ac */ /* 0x000e620008000a00 */
[----:B------:R-:W1:Y:S01]  /*5350*/  LDCU.64 UR40, c[0x0][0xb28] ;  /* 0x00016500ff2877ac */ /* 0x000e620008000a00 */
[----:B------:R-:W1:Y:S01]  /*5360*/  LDCU.128 UR52, c[0x0][0xb10] ;  /* 0x00016200ff3477ac */ /* 0x000e620008000c00 */
[----:B------:R-:W1:Y:S01]  /*5370*/  LDCU UR49, c[0x0][0x374] ;  /* 0x00006e80ff3177ac */ /* 0x000e620008000800 */
[----:B------:R-:W-:Y:S01]  /*5380*/  UIADD3 UR56, UPT, UPT, UR44, 0x200, URZ ;  /* 0x000002002c387890 */ /* 0x000fe2000fffe0ff */
[----:B---3--:R-:W-:-:S11]  /*5390*/  IMAD.IADD R37, R0, 0x1, R37 ;  /* 0x0000000100257824 */ /* 0x008fd600078e0225 */
.L_x_111:
[----:B------:R-:W-:Y:S02]  /*53a0*/  LEA R3, R81, UR44, 0x3 ;  /* 0x0000002c51037c11 */ /* 0x000fe4000f8e18ff */
[----:B------:R-:W-:Y:S02]  /*53b0*/  SHF.L.U32 R0, R83, 0x1f, RZ ;  /* 0x0000001f53007819 */ /* 0x000fe400000006ff */
[----:B-1----:R-:W-:Y:S02]  /*53c0*/  LEA R4, R81, UR44, 0x4 ;  /* 0x0000002c51047c11 */ /* 0x002fe4000f8e20ff */
[----:B------:R-:W3:Y:S02]  /*53d0*/  SYNCS.PHASECHK.TRANS64.TRYWAIT P0, [R3+URZ+0xf0], R0 ;  /* 0x0000f000030075a7 */ /* 0x000ee400080011ff */
[----:B--23--:R-:W-:Y:S05]  /*53e0*/  @!P0 BRA `(.L_x_94) ;  /* 0x00000024007c8947 */ /* 0x00cfea0003800000 */
.L_x_161:
[----:B------:R-:W1:Y:S01]  /*53f0*/  LDS.128 R4, [R4+0x180] ;  /* 0x0001800004047984 */ /* 0x000e620000000c00 */
[----:B------:R-:W-:Y:S01]  /*5400*/  UISETP.GE.AND UP0, UPT, UR42, 0x1, UPT ;  /* 0x000000012a00788c */ /* 0x000fe2000bf06270 */
[----:B------:R-:W-:Y:S01]  /*5410*/  @!PT LDS RZ, [RZ] ;  /* 0x00000000fffff984 */ /* 0x000fe20000000800 */
[----:B------:R-:W-:Y:S01]  /*5420*/  @!PT LDS RZ, [RZ] ;  /* 0x00000000fffff984 */ /* 0x000fe20000000800 */
[----:B------:R-:W-:Y:S01]  /*5430*/  @!PT LDS RZ, [RZ] ;  /* 0x00000000fffff984 */ /* 0x000fe20000000800 */
[----:B------:R-:W-:Y:S01]  /*5440*/  @!PT LDS RZ, [RZ] ;  /* 0x00000000fffff984 */ /* 0x000fe20000000800 */
[----:B------:R2:W-:Y:S06]  /*5450*/  MEMBAR.ALL.CTA ;  /* 0x0000000000007992 */ /* 0x0005ec0000008000 */
[----:B--2---:R-:W2:Y:S01]  /*5460*/  FENCE.VIEW.ASYNC.S ;  /* 0x00000000000073c6 */ /* 0x004ea20000000000 */
[----:B-1----:R-:W-:Y:S11]  /*5470*/  LOP3.LUT P0, RZ, R6, 0x1, RZ, 0xc0, !PT ;  /* 0x0000000106ff7812 */ /* 0x002ff6000780c0ff */
[----:B------:R-:W-:Y:S02]  /*5480*/  @!UPT UIADD3 URZ, UPT, UPT, URZ, URZ, URZ ;  /* 0x000000fffffff290 */ /* 0x000fe4000fffe0ff */
[----:B--2---:R-:W-:Y:S01]  /*5490*/  VOTEU.ANY UP1, P0 ;  /* 0x0000000000ff7886 */ /* 0x004fe20000020100 */
[----:B------:R-:W-:Y:S01]  /*54a0*/  PLOP3.LUT P0, PT, PT, PT, UP1, 0x80, 0x8 ;  /* 0x000000000008781c */ /* 0x000fe20003f0f018 */
[----:B------:R-:W-:Y:S11]  /*54b0*/  UP2UR UR47, UPR, URZ, 0x2 ;  /* 0x00000002ff2f7883 */ /* 0x000ff60008000000 */
[----:B------:R-:W-:Y:S01]  /*54c0*/  @!UPT UIADD3 URZ, UPT, UPT, URZ, URZ, URZ ;  /* 0x000000fffffff290 */ /* 0x000fe2000fffe0ff */
[----:B---3--:R-:W-:Y:S02]  /*54d0*/  @P0 SHF.R.U32.HI R0, RZ, 0x10, R5 ;  /* 0x00000010ff000819 */ /* 0x008fe40000011605 */
        /* <DEDUP_REMOVED lines=12> */
[----:B------:R-:W2:Y:S01]  /*55a0*/  LDCU UR12, c[0x0][0xb20] ;  /* 0x00016400ff0c77ac */ /* 0x000ea20008000800 */
[----:B------:R-:W-:Y:S02]  /*55b0*/  UIMAD.WIDE.U32 UR4, UR49, UR55, URZ ;  /* 0x00000037310472a5 */ /* 0x000fe4000f8e00ff */
[----:B------:R-:W-:Y:S02]  /*55c0*/  UIMAD.WIDE.U32 UR6, UR50, UR52, URZ ;  /* 0x00000034320672a5 */ /* 0x000fe4000f8e00ff */
[----:B------:R-:W-:Y:S02]  /*55d0*/  UISETP.NE.AND UP0, UPT, UR54, 0x1, UPT ;  /* 0x000000013600788c */ /* 0x000fe4000bf05270 */
[----:B------:R-:W-:Y:S02]  /*55e0*/  UIMAD.WIDE.U32 UR8, UR37, UR55, URZ ;  /* 0x00000037250872a5 */ /* 0x000fe4000f8e00ff */
[----:B------:R-:W-:Y:S02]  /*55f0*/  UIMAD.WIDE.U32 UR10, UR38, UR52, URZ ;  /* 0x00000034260a72a5 */ /* 0x000fe4000f8e00ff */
[----:B------:R-:W-:Y:S02]  /*5600*/  UISETP.NE.AND UP1, UPT, UR43, 0x1, UPT ;  /* 0x000000012b00788c */ /* 0x000fe4000bf25270 */
[----:B------:R-:W-:Y:S01]  /*5610*/  UISETP.NE.AND UP2, UPT, UR42, 0x1, UPT ;  /* 0x000000012a00788c */ /* 0x000fe2000bf45270 */
[----:B------:R-:W-:Y:S02]  /*5620*/  UMOV UR4, UR5 ;  /* 0x0000000500047c82 */ /* 0x000fe40008000000 */
[----:B--2---:R-:W-:Y:S03]  /*5630*/  USHF.R.U32.HI UR5, URZ, UR12, UR4 ;  /* 0x0000000cff057299 */ /* 0x004fe60008011604 */
[----:B------:R-:W-:Y:S02]  /*5640*/  UMOV UR4, UR7 ;  /* 0x0000000700047c82 */ /* 0x000fe40008000000 */
[----:B------:R-:W-:Y:S02]  /*5650*/  USHF.R.U32.HI UR7, URZ, UR53, UR4 ;  /* 0x00000035ff077299 */ /* 0x000fe40008011604 */
[----:B------:R-:W-:Y:S02]  /*5660*/  USEL UR4, UR49, UR5, !UP0 ;  /* 0x0000000531047287 */ /* 0x000fe4000c000000 */
[----:B------:R-:W-:Y:S01]  /*5670*/  USEL UR7, UR50, UR7, !UP1 ;  /* 0x0000000732077287 */ /* 0x000fe2000c800000 */
[----:B------:R-:W-:Y:S01]  /*5680*/  UMOV UR5, UR9 ;  /* 0x0000000900057c82 */ /* 0x000fe20008000000 */
[----:B------:R-:W-:Y:S02]  /*5690*/  UIMAD.WIDE.U32 UR8, UR4, UR40, URZ ;  /* 0x00000028040872a5 */ /* 0x000fe4000f8e00ff */
[----:B------:R-:W-:Y:S03]  /*56a0*/  USHF.R.U32.HI UR6, URZ, UR12, UR5 ;  /* 0x0000000cff067299 */ /* 0x000fe60008011605 */
[----:B------:R-:W-:Y:S01]  /*56b0*/  UMOV UR5, UR11 ;  /* 0x0000000b00057c82 */ /* 0x000fe20008000000 */
[----:B------:R-:W-:Y:S02]  /*56c0*/  UIMAD.WIDE.U32 UR10, UR7, UR40, URZ ;  /* 0x00000028070a72a5 */ /* 0x000fe4000f8e00ff */
[----:B------:R-:W-:Y:S02]  /*56d0*/  USHF.R.U32.HI UR12, URZ, UR53, UR5 ;  /* 0x00000035ff0c7299 */ /* 0x000fe40008011605 */
[----:B------:R-:W-:Y:S01]  /*56e0*/  USEL UR6, UR37, UR6, !UP0 ;  /* 0x0000000625067287 */ /* 0x000fe2000c000000 */
[----:B------:R-:W-:Y:S02]  /*56f0*/  UMOV UR5, UR9 ;  /* 0x0000000900057c82 */ /* 0x000fe40008000000 */
[----:B------:R-:W-:Y:S01]  /*5700*/  UMOV UR10, UR11 ;  /* 0x0000000b000a7c82 */ /* 0x000fe20008000000 */
[----:B------:R-:W-:Y:S02]  /*5710*/  @UP2 USHF.R.U32.HI UR4, URZ, UR41, UR5 ;  /* 0x00000029ff042299 */ /* 0x000fe40008011605 */
[----:B------:R-:W-:Y:S02]  /*5720*/  @UP2 USHF.R.U32.HI UR7, URZ, UR41, UR10 ;  /* 0x00000029ff072299 */ /* 0x000fe4000801160a */
[----:B------:R-:W-:Y:S02]  /*5730*/  UIMAD UR4, UR42, UR4, URZ ;  /* 0x000000042a0472a4 */ /* 0x000fe4000f8e02ff */
[----:B------:R-:W-:Y:S02]  /*5740*/  UIMAD.WIDE.U32 UR10, UR6, UR40, URZ ;  /* 0x00000028060a72a5 */ /* 0x000fe4000f8e00ff */
[----:B------:R-:W-:Y:S02]  /*5750*/  USEL UR5, UR38, UR12, !UP1 ;  /* 0x0000000c26057287 */ /* 0x000fe4000c800000 */
[----:B------:R-:W-:Y:S02]  /*5760*/  UIMAD UR8, UR42, UR7, URZ ;  /* 0x000000072a0872a4 */ /* 0x000fe4000f8e02ff */
[----:B------:R-:W-:Y:S03]  /*5770*/  UISETP.GE.AND UP0, UPT, UR6, UR4, UPT ;  /* 0x000000040600728c */ /* 0x000fe6000bf06270 */
[----:B------:R-:W-:Y:S01]  /*5780*/  UMOV UR4, UR11 ;  /* 0x0000000b00047c82 */ /* 0x000fe20008000000 */
[----:B------:R-:W-:Y:S02]  /*5790*/  UISETP.GE.OR UP0, UPT, UR5, UR8, UP0 ;  /* 0x000000080500728c */ /* 0x000fe40008706670 */
[----:B------:R-:W-:Y:S02]  /*57a0*/  USHF.R.U32.HI UR4, URZ, UR41, UR4 ;  /* 0x00000029ff047299 */ /* 0x000fe40008011604 */
[----:B------:R-:W-:Y:S02]  /*57b0*/  UIMAD.WIDE.U32 UR8, UR5, UR40, URZ ;  /* 0x00000028050872a5 */ /* 0x000fe4000f8e00ff */
[----:B------:R-:W-:Y:S02]  /*57c0*/  USEL UR11, UR6, UR4, !UP2 ;  /* 0x00000004060b7287 */ /* 0x000fe4000d000000 */
[----:B------:R-:W-:Y:S02]  /*57d0*/  UIADD3 UR8, UPT, UPT, -UR5, URZ, URZ ;  /* 0x000000ff05087290 */ /* 0x000fe4000fffe1ff */
[----:B------:R-:W-:Y:S01]  /*57e0*/  UIADD3 UR10, UPT, UPT, -UR11, URZ, URZ ;  /* 0x000000ff0b0a7290 */ /* 0x000fe2000fffe1ff */
[----:B------:R-:W-:Y:S01]  /*57f0*/  @!UP0 UMOV UR4, UR9 ;  /* 0x0000000900048c82 */ /* 0x000fe20008000000 */
[----:B------:R-:W-:Y:S02]  /*5800*/  UIADD3 UR9, UPT, UPT, -UR6, URZ, URZ ;  /* 0x000000ff06097290 */ /* 0x000fe4000fffe1ff */
[----:B------:R-:W-:Y:S02]  /*5810*/  @!UP0 USHF.R.U32.HI UR4, URZ, UR41, UR4 ;  /* 0x00000029ff048299 */ /* 0x000fe40008011604 */
[----:B------:R-:W-:Y:S02]  /*5820*/  UIMAD UR10, UR42, UR10, UR6 ;  /* 0x0000000a2a0a72a4 */ /* 0x000fe4000f8e0206 */
[----:B------:R-:W-:Y:S04]  /*5830*/  @!UP0 USEL UR4, UR5, UR4, !UP2 ;  /* 0x0000000405048287 */ /* 0x000fe8000d000000 */
[----:B------:R-:W-:Y:S02]  /*5840*/  @!UP0 UIMAD UR10, UR7, UR10, UR4 ;  /* 0x0000000a070a82a4 */ /* 0x000fe4000f8e0204 */
[----:B------:R-:W-:Y:S02]  /*5850*/  @!UP0 UIADD3 UR11, UPT, UPT, UR11, -UR4, URZ ;  /* 0x800000040b0b8290 */ /* 0x000fe4000fffe0ff */
[----:B------:R-:W-:Y:S02]  /*5860*/  UIMAD UR7, UR43, UR8, UR38 ;  /* 0x000000082b0772a4 */ /* 0x000fe4000f8e0226 */
[----:B------:R-:W-:Y:S02]  /*5870*/  @!UP0 UIMAD UR6, UR11, UR42, UR5 ;  /* 0x0000002a0b0682a4 */ /* 0x000fe4000f8e0205 */
[----:B------:R-:W-:Y:S01]  /*5880*/  UIMAD UR4, UR54, UR9, UR37 ;  /* 0x00000009360472a4 */ /* 0x000fe2000f8e0225 */
[----:B------:R-:W-:Y:S02]  /*5890*/  @!UP0 UMOV UR5, UR10 ;  /* 0x0000000a00058c82 */ /* 0x000fe40008000000 */
[----:B------:R-:W-:Y:S02]  /*58a0*/  UIMAD UR38, UR5, UR43, UR7 ;  /* 0x0000002b052672a4 */ /* 0x000fe4000f8e0207 */
[----:B------:R-:W-:Y:S11]  /*58b0*/  UIMAD UR37, UR6, UR54, UR4 ;  /* 0x00000036062572a4 */ /* 0x000ff6000f8e0204 */
[----:B------:R-:W-:Y:S01]  /*58c0*/  @!UPT UIADD3 URZ, UPT, UPT, URZ, URZ, URZ ;  /* 0x000000fffffff290 */ /* 0x000fe2000fffe0ff */
.L_x_95:
[----:B------:R-:W-:Y:S01]  /*58d0*/  UISETP.NE.AND UP0, UPT, UR39, 0x1, UPT ;  /* 0x000000012700788c */ /* 0x000fe2000bf05270 */
[----:B------:R-:W-:Y:S10]  /*58e0*/  IADD3 R81, PT, PT, R81, 0x1, RZ ;  /* 0x0000000151517810 */ /* 0x000ff40007ffe0ff */
[----:B------:R-:W2:Y:S01]  /*58f0*/  @!UP0 LDCU.128 UR12, c[0x0][0xb10] ;  /* 0x00016200ff0c87ac */ /* 0x000ea20008000c00 */
[----:B------:R-:W3:Y:S01]  /*5900*/  @!UP0 LDCU UR5, c[0x0][0xb0c] ;  /* 0x00016180ff0587ac */ /* 0x000ee20008000800 */
[----:B------:R-:W4:Y:S01]  /*5910*/  @!UP0 LDCU UR10, c[0x0][0xb20] ;  /* 0x00016400ff0a87ac */ /* 0x000f220008000800 */
[----:B--2---:R-:W-:Y:S02]  /*5920*/  UIMAD.WIDE.U32 UR8, UR38, UR12, URZ ;  /* 0x0000000c260872a5 */ /* 0x004fe4000f8e00ff */
[----:B------:R-:W-:Y:S02]  /*5930*/  UIMAD.WIDE.U32 UR6, UR37, UR15, URZ ;  /* 0x0000000f250672a5 */ /* 0x000fe4000f8e00ff */
[----:B------:R-:W-:Y:S03]  /*5940*/  @!UP0 UISETP.NE.AND UP1, UPT, UR14, 0x1, UPT ;  /* 0x000000010e00888c */ /* 0x000fe6000bf25270 */
[----:B------:R-:W-:Y:S01]  /*5950*/  @!UP0 UMOV UR4, UR9 ;  /* 0x0000000900048c82 */ /* 0x000fe20008000000 */
[----:B---3--:R-:W-:Y:S02]  /*5960*/  @!UP0 UISETP.NE.AND UP2, UPT, UR5, 0x1, UPT ;  /* 0x000000010500888c */ /* 0x008fe4000bf45270 */
[----:B------:R-:W-:Y:S01]  /*5970*/  @!UP0 USHF.R.U32.HI UR4, URZ, UR13, UR4 ;  /* 0x0000000dff048299 */ /* 0x000fe20008011604 */
[----:B------:R-:W-:Y:S02]  /*5980*/  @!UP0 UMOV UR6, UR7 ;  /* 0x0000000700068c82 */ /* 0x000fe40008000000 */
[----:B----4-:R-:W-:Y:S02]  /*5990*/  @!UP0 USHF.R.U32.HI UR6, URZ, UR10, UR6 ;  /* 0x0000000aff068299 */ /* 0x010fe40008011606 */
[----:B------:R-:W-:Y:S02]  /*59a0*/  @!UP0 USEL UR7, UR38, UR4, !UP2 ;  /* 0x0000000426078287 */ /* 0x000fe4000d000000 */
[----:B------:R-:W-:Y:S04]  /*59b0*/  @!UP0 USEL UR6, UR37, UR6, !UP1 ;  /* 0x0000000625068287 */ /* 0x000fe8000c800000 */
[----:B------:R-:W-:Y:S02]  /*59c0*/  @!UP0 UIADD3 UR4, UPT, UPT, -UR7, UR6, URZ ;  /* 0x0000000607048290 */ /* 0x000fe4000fffe1ff */
[----:B------:R-:W-:Y:S02]  /*59d0*/  @!UP0 UIADD3 UR6, UPT, UPT, UR7, -UR6, URZ ;  /* 0x8000000607068290 */ /* 0x000fe4000fffe0ff */
[----:B------:R-:W-:Y:S02]  /*59e0*/  @!UP0 UIMAD UR38, UR4, UR5, UR38 ;  /* 0x00000005042682a4 */ /* 0x000fe4000f8e0226 */
[----:B------:R-:W-:Y:S02]  /*59f0*/  @!UP0 UIMAD UR37, UR6, UR14, UR37 ;  /* 0x0000000e062582a4 */ /* 0x000fe4000f8e0225 */
[----:B------:R-:W-:Y:S09]  /*5a00*/  ULOP3.LUT UP0, URZ, UR56, 0x1b0, URZ, 0xc0, !UPT ;  /* 0x000001b038ff7892 */ /* 0x000ff2000f80c0ff */
[----:B------:R-:W-:Y:S05]  /*5a10*/  BRA.U !UP0, `(.L_x_96) ;  /* 0x0000000108407547 */ /* 0x000fea000b800000 */
[----:B------:R-:W2:Y:S01]  /*5a20*/  LDCU.64 UR8, c[0x4][0x80] ;  /* 0x01001000ff0877ac */ /* 0x000ea20008000a00 */
[----:B------:R-:W-:Y:S01]  /*5a30*/  MOV R3, 0x0 ;  /* 0x0000000000037802 */ /* 0x000fe20000000f00 */
[----:B------:R-:W-:Y:S02]  /*5a40*/  HFMA2 R12, -RZ, RZ, 0, 5.9604644775390625e-08 ;  /* 0x00000001ff0c7431 */ /* 0x000fe400000001ff */
[----:B------:R-:W-:Y:S02]  /*5a50*/  IMAD.MOV.U32 R8, RZ, RZ, 0x70 ;  /* 0x00000070ff087424 */ /* 0x000fe400078e00ff */
[----:B------:R-:W-:Y:S01]  /*5a60*/  IMAD.MOV.U32 R13, RZ, RZ, RZ ;  /* 0x000000ffff0d7224 */ /* 0x000fe200078e00ff */
[----:B------:R-:W3:Y:S01]  /*5a70*/  LDCU.64 UR6, c[0x4][0x88] ;  /* 0x01001100ff0677ac */ /* 0x000ee20008000a00 */
[----:B------:R-:W4:Y:S01]  /*5a80*/  LDC.64 R2, c[0x4][R3] ;  /* 0x0100000003027b82 */ /* 0x000f220000000a00 */
[----:B------:R-:W1:Y:S01]  /*5a90*/  LDCU.64 UR4, c[0x4][0x8] ;  /* 0x01000100ff0477ac */ /* 0x000e620008000a00 */
[----:B--2---:R-:W-:Y:S01]  /*5aa0*/  MOV R5, UR9 ;  /* 0x0000000900057c02 */ /* 0x004fe20008000f00 */
[----:B------:R-:W-:Y:S01]  /*5ab0*/  IMAD.U32 R4, RZ, RZ, UR8 ;  /* 0x00000008ff047e24 */ /* 0x000fe2000f8e00ff */
[----:B---3--:R-:W-:Y:S01]  /*5ac0*/  MOV R7, UR7 ;  /* 0x0000000700077c02 */ /* 0x008fe20008000f00 */
[----:B------:R-:W-:Y:S01]  /*5ad0*/  IMAD.U32 R6, RZ, RZ, UR6 ;  /* 0x00000006ff067e24 */ /* 0x000fe2000f8e00ff */
[----:B-1----:R-:W-:Y:S01]  /*5ae0*/  MOV R11, UR5 ;  /* 0x00000005000b7c02 */ /* 0x002fe20008000f00 */
[----:B------:R-:W-:Y:S02]  /*5af0*/  IMAD.U32 R10, RZ, RZ, UR4 ;  /* 0x00000004ff0a7e24 */ /* 0x000fe4000f8e00ff */
[----:B------:R-:W-:Y:S07]  /*5b00*/  LEPC R20, `(.L_x_96) ;  /* 0x000000001014794e */ /* 0x000fee0000000000 */
[----:B----45:R-:W-:Y:S05]  /*5b10*/  CALL.ABS.NOINC R2 ;  /* 0x0000000002007343 */ /* 0x030fea0003c00000 */
.L_x_96:
[----:B------:R-:W-:Y:S01]  /*5b20*/  LOP3.LUT P0, RZ, R85, 0x1b0, RZ, 0xc0, !PT ;  /* 0x000001b055ff7812 */ /* 0x000fe2000780c0ff */
[----:B------:R-:W-:Y:S11]  /*5b30*/  BSSY.RECONVERGENT B6, `(.L_x_97) ;  /* 0x0000013000067945 */ /* 0x000ff60003800200 */
[----:B------:R-:W-:Y:S01]  /*5b40*/  @!UPT UIADD3 URZ, UPT, UPT, URZ, URZ, URZ ;  /* 0x000000fffffff290 */ /* 0x000fe2000fffe0ff */
[----:B------:R-:W-:Y:S05]  /*5b50*/  @!P0 BRA `(.L_x_98) ;  /* 0x0000000000408947 */ /* 0x000fea0003800000 */
        /* <DEDUP_REMOVED lines=16> */
.L_x_98:
[----:B------:R-:W-:Y:S05]  /*5c60*/  BSYNC.RECONVERGENT B6 ;  /* 0x0000000000067941 */ /* 0x000fea0003800200 */
.L_x_97:
[----:B------:R-:W-:Y:S01]  /*5c70*/  ISETP.NE.U32.AND P3, PT, R74, RZ, PT ;  /* 0x000000ff4a00720c */ /* 0x000fe20003f65070 */
[----:B------:R-:W-:Y:S01]  /*5c80*/  UISETP.NE.AND UP1, UPT, UR61, URZ, UPT ;  /* 0x000000ff3d00728c */ /* 0x000fe2000bf25270 */
[----:B------:R-:W-:Y:S02]  /*5c90*/  ISETP.NE.U32.AND P4, PT, R70, RZ, PT ;  /* 0x000000ff4600720c */ /* 0x000fe40003f85070 */
[----:B------:R-:W-:Y:S02]  /*5ca0*/  ISETP.NE.AND.EX P3, PT, R75, RZ, PT, P3 ;  /* 0x000000ff4b00720c */ /* 0x000fe40003f65330 */
[----:B------:R-:W-:Y:S02]  /*5cb0*/  PLOP3.LUT P1, PT, PT, PT, PT, 0x8, 0x80 ;  /* 0x000000000080781c */ /* 0x000fe40003f2e170 */
[----:B------:R-:W-:Y:S02]  /*5cc0*/  PLOP3.LUT P0, PT, PT, PT, UP1, 0x80, 0x8 ;  /* 0x000000000008781c */ /* 0x000fe40003f0f018 */
[----:B------:R-:W-:Y:S02]  /*5cd0*/  ISETP.NE.AND.EX P4, PT, R71, RZ, PT, P4 ;  /* 0x000000ff4700720c */ /* 0x000fe40003f85340 */
[----:B------:R-:W2:Y:S09]  /*5ce0*/  @UP1 LDCU.64 UR4, c[0x0][0x888] ;  /* 0x00011100ff0417ac */ /* 0x000eb20008000a00 */
[----:B------:R-:W-:Y:S01]  /*5cf0*/  @P0 PLOP3.LUT P1, PT, P3, PT, PT, 0x80, 0x8 ;  /* 0x000000000008081c */ /* 0x000fe20001f2f070 */
[----:B--2---:R-:W-:Y:S04]  /*5d00*/  @UP1 UISETP.NE.U32.AND UP0, UPT, UR4, URZ, UPT ;  /* 0x000000ff0400128c */ /* 0x004fe8000bf05070 */
[----:B------:R-:W-:Y:S04]  /*5d10*/  @UP1 UISETP.NE.AND.EX UP0, UPT, UR5, URZ, UPT, UP0 ;  /* 0x000000ff0500128c */ /* 0x000fe8000bf05300 */
[----:B------:R-:W-:Y:S01]  /*5d20*/  @UP1 USEL UR4, URZ, 0xffffffff, UP0 ;  /* 0xffffffffff041887 */ /* 0x000fe20008000000 */
[----:B------:R-:W-:Y:S11]  /*5d30*/  @!P3 BRA `(.L_x_99) ;  /* 0x000000000030b947 */ /* 0x000ff60003800000 */
[----:B------:R-:W-:Y:S01]  /*5d40*/  ISETP.NE.U32.AND P2, PT, R72, RZ, PT ;  /* 0x000000ff4800720c */ /* 0x000fe20003f45070 */
[----:B------:R-:W2:Y:S01]  /*5d50*/  LDCU.64 UR6, c[0x0][0x358] ;  /* 0x00006b00ff0677ac */ /* 0x000ea20008000a00 */
[----:B------:R-:W-:Y:S02]  /*5d60*/  IMAD.MOV.U32 R79, RZ, RZ, 0x1 ;  /* 0x00000001ff4f7424 */ /* 0x000fe400078e00ff */
[----:B------:R-:W-:Y:S11]  /*5d70*/  ISETP.NE.AND.EX P2, PT, R73, RZ, PT, P2 ;  /* 0x000000ff4900720c */ /* 0x000ff60003f45320 */
[----:B------:R-:W-:Y:S02]  /*5d80*/  @!UPT UIADD3 URZ, UPT, UPT, URZ, URZ, URZ ;  /* 0x000000fffffff290 */ /* 0x000fe4000fffe0ff */
[----:B------:R-:W3:Y:S01]  /*5d90*/  @P2 LDC.64 R2, c[0x0][0x888] ;  /* 0x00022200ff022b82 */ /* 0x000ee20000000a00 */
[----:B-1----:R-:W-:Y:S04]  /*5da0*/  @P2 IMAD R0, R74, UR36, RZ ;  /* 0x000000244a002c24 */ /* 0x002fe8000f8e02ff */
[----:B---3--:R-:W-:Y:S04]  /*5db0*/  @P2 IMAD.WIDE R2, R0, 0x4, R2 ;  /* 0x0000000400022825 */ /* 0x008fe800078e0202 */
[----:B------:R-:W-:Y:S01]  /*5dc0*/  HFMA2 R0, -RZ, RZ, 0, 5.9604644775390625e-08 ;  /* 0x00000001ff007431 */ /* 0x000fe200000001ff */
[----:B--2--5:R2:W5:Y:S04]  /*5dd0*/  @P2 LDG.E R39, desc[UR6][R2.64] ;  /* 0x0000000602272981 */ /* 0x024568000c1e1900 */
[----:B------:R-:W-:Y:S01]  /*5de0*/  @!P2 PRMT R79, R0, 0x7610, R79 ;  /* 0x00007610004fa816 */ /* 0x000fe2000000004f */
[----:B--2---:R-:W3:Y:S06]  /*5df0*/  @!P2 LDC R39, c[0x0][0x880] ;  /* 0x00022000ff27ab82 */ /* 0x004eec0000000800 */
.L_x_99:
[----:B------:R-:W-:Y:S05]  /*5e00*/  @!P4 BRA `(.L_x_100) ;  /* 0x000000000024c947 */ /* 0x000fea0003800000 */
[----:B------:R-:W-:Y:S01]  /*5e10*/  ISETP.NE.U32.AND P2, PT, R68, RZ, PT ;  /* 0x000000ff4400720c */ /* 0x000fe20003f45070 */
[----:B------:R-:W2:Y:S03]  /*5e20*/  LDCU.64 UR6, c[0x0][0x358] ;  /* 0x00006b00ff0677ac */ /* 0x000ea60008000a00 */
[----:B------:R-:W-:Y:S11]  /*5e30*/  ISETP.NE.AND.EX P2, PT, R69, RZ, PT, P2 ;  /* 0x000000ff4500720c */ /* 0x000ff60003f45320 */
[----:B------:R-:W-:Y:S02]  /*5e40*/  @!UPT UIADD3 URZ, UPT, UPT, URZ, URZ, URZ ;  /* 0x000000fffffff290 */ /* 0x000fe4000fffe0ff */
[----:B------:R-:W4:Y:S01]  /*5e50*/  @P2 LDC.64 R2, c[0x0][0x8a8] ;  /* 0x00022a00ff022b82 */ /* 0x000f220000000a00 */
[----:B-1----:R-:W-:Y:S04]  /*5e60*/  @P2 IMAD R0, R70, UR36, RZ ;  /* 0x0000002446002c24 */ /* 0x002fe8000f8e02ff */
[----:B----4-:R-:W-:Y:S05]  /*5e70*/  @P2 IMAD.WIDE R2, R0, 0x4, R2 ;  /* 0x0000000400022825 */ /* 0x010fea00078e0202 */
[----:B--2--5:R2:W5:Y:S02]  /*5e80*/  @P2 LDG.E R38, desc[UR6][R2.64] ;  /* 0x0000000602262981 */ /* 0x024564000c1e1900 */
[----:B--2---:R-:W4:Y:S02]  /*5e90*/  @!P2 LDC R38, c[0x0][0x8a0] ;  /* 0x00022800ff26ab82 */ /* 0x004f240000000800 */
.L_x_100:
[----:B---3-5:R-:W-:Y:S01]  /*5ea0*/  @P0 FSETP.NEU.AND P4, PT, R39, RZ, PT ;  /* 0x000000ff2700020b */ /* 0x028fe20003f8d000 */
[----:B-1----:R-:W-:Y:S01]  /*5eb0*/  IMAD.U32 R0, RZ, RZ, UR4 ;  /* 0x00000004ff007e24 */ /* 0x002fe2000f8e00ff */
[----:B------:R-:W-:Y:S01]  /*5ec0*/  @P0 LOP3.LUT P2, RZ, R79, 0xff, RZ, 0xc0, !PT ;  /* 0x000000ff4fff0812 */ /* 0x000fe2000784c0ff */
[----:B------:R-:W-:Y:S01]  /*5ed0*/  BSSY B1, `(.L_x_101) ;  /* 0x0000039000017945 */ /* 0x000fe20003800000 */
[----:B------:R-:W-:Y:S02]  /*5ee0*/  @P0 SEL R2, RZ, 0xffffffff, P4 ;  /* 0xffffffffff020807 */ /* 0x000fe40002000000 */
[----:B------:R-:W-:Y:S02]  /*5ef0*/  CS2R R66, SRZ ;  /* 0x0000000000427805 */ /* 0x000fe4000001ff00 */
[----:B------:R-:W-:Y:S02]  /*5f00*/  LEA R22, R36, UR44, 0x3 ;  /* 0x0000002c24167c11 */ /* 0x000fe4000f8e18ff */
[----:B------:R-:W-:Y:S02]  /*5f10*/  CS2R R64, SRZ ;  /* 0x0000000000407805 */ /* 0x000fe4000001ff00 */
[----:B------:R-:W-:Y:S02]  /*5f20*/  @P1 SEL R2, R0, R2, !P2 ;  /* 0x0000000200021207 */ /* 0x000fe40005000000 */
[----:B------:R-:W-:Y:S02]  /*5f30*/  CS2R R18, SRZ ;  /* 0x0000000000127805 */ /* 0x000fe4000001ff00 */
[----:B------:R-:W-:Y:S02]  /*5f40*/  SHF.L.U32 R3, R84, 0x1f, RZ ;  /* 0x0000001f54037819 */ /* 0x000fe400000006ff */
[----:B------:R-:W-:Y:S02]  /*5f50*/  CS2R R16, SRZ ;  /* 0x0000000000107805 */ /* 0x000fe4000001ff00 */
[----:B------:R-:W-:Y:S02]  /*5f60*/  @P0 LOP3.LUT R2, R2, 0x1, RZ, 0xc0, !PT ;  /* 0x0000000102020812 */ /* 0x000fe400078ec0ff */
[----:B------:R-:W-:Y:S02]  /*5f70*/  PLOP3.LUT P5, PT, PT, PT, PT, 0x8, 0x80 ;  /* 0x000000000080781c */ /* 0x000fe40003fae170 */
[----:B------:R-:W-:Y:S02]  /*5f80*/  ISETP.NE.U32.OR P1, PT, R2, 0x1, !P0 ;  /* 0x000000010200780c */ /* 0x000fe40004725470 */
[----:B------:R-:W-:Y:S11]  /*5f90*/  LEA.HI R2, R36, R36, RZ, 0x1 ;  /* 0x0000002424027211 */ /* 0x000ff600078f08ff */
[----:B------:R-:W-:Y:S04]  /*5fa0*/  @P1 SHF.L.U32 R0, R82, 0x1f, RZ ;  /* 0x0000001f52001819 */ /* 0x000fe800000006ff */
[----:B------:R1:W2:Y:S01]  /*5fb0*/  @P1 SYNCS.PHASECHK.TRANS64.TRYWAIT P0, [UR44+0xd0], R0 ;  /* 0x0000d000ff0015a7 */ /* 0x0002a2000800112c */
[----:B------:R3:W3:Y:S01]  /*5fc0*/  SYNCS.PHASECHK.TRANS64.TRYWAIT P4, [R22+URZ+0x110], R3 ;  /* 0x00011003160075a7 */ /* 0x0006e200080811ff */
[C---:B-1----:R-:W-:Y:S01]  /*5fd0*/  IMAD.SHL.U32 R0, R2.reuse, 0x20, RZ ;  /* 0x0000002002007824 */ /* 0x042fe200078e00ff */
[----:B------:R-:W-:Y:S04]  /*5fe0*/  LOP3.LUT R2, R2, 0xffe, RZ, 0xc0, !PT ;  /* 0x00000ffe02027812 */ /* 0x000fe800078ec0ff */
[----:B------:R-:W-:Y:S01]  /*5ff0*/  LOP3.LUT R0, R0, 0xffffffc0, RZ, 0xc0, !PT ;  /* 0xffffffc000007812 */ /* 0x000fe200078ec0ff */
[----:B------:R-:W-:Y:S04]  /*6000*/  IMAD.IADD R2, R36, 0x1, -R2 ;  /* 0x0000000124027824 */ /* 0x000fe800078e0a02 */
[----:B------:R-:W-:Y:S04]  /*6010*/  IMAD.IADD R0, R37, 0x1, R0 ;  /* 0x0000000125007824 */ /* 0x000fe800078e0200 */
[----:B------:R-:W-:Y:S01]  /*6020*/  IMAD R2, R2, 0x100000, R0 ;  /* 0x0010000002027824 */ /* 0x000fe200078e0200 */
[----:B--2---:R-:W-:Y:S01]  /*6030*/  @P1 PLOP3.LUT P5, PT, P0, PT, PT, 0x8, 0x80 ;  /* 0x000000000080181c */ /* 0x004fe200007ae170 */
[----:B------:R-:W-:Y:S01]  /*6040*/  @!UPT UIADD3 URZ, UPT, UPT, URZ, URZ, URZ ;  /* 0x000000fffffff290 */ /* 0x000fe2000fffe0ff */
[----:B---3--:R-:W-:Y:S11]  /*6050*/  @!P1 BRA `(.L_x_102) ;  /* 0x0000000000809947 */ /* 0x008ff60003800000 */
[----:B------:R-:W-:Y:S01]  /*6060*/  ISETP.NE.U32.AND P0, PT, RZ, UR58, PT ;  /* 0x0000003aff007c0c */ /* 0x000fe2000bf05070 */
[----:B------:R-:W-:Y:S01]  /*6070*/  BSSY B0, `(.L_x_103) ;  /* 0x0000012000007945 */ /* 0x000fe20003800000 */
[----:B------:R-:W-:Y:S02]  /*6080*/  FSETP.NEU.AND P2, PT, R39, RZ, PT ;  /* 0x000000ff2700720b */ /* 0x000fe40003f4d000 */
[----:B------:R-:W-:Y:S02]  /*6090*/  CS2R R18, SRZ ;  /* 0x0000000000127805 */ /* 0x000fe4000001ff00 */
[----:B------:R-:W-:Y:S02]  /*60a0*/  ISETP.NE.AND.EX P0, PT, RZ, UR59, PT, P0 ;  /* 0x0000003bff007c0c */ /* 0x000fe4000bf05300 */
[----:B------:R-:W-:Y:S02]  /*60b0*/  CS2R R16, SRZ ;  /* 0x0000000000107805 */ /* 0x000fe4000001ff00 */
[----:B------:R-:W-:Y:S02]  /*60c0*/  LOP3.LUT P1, RZ, R79, 0xff, RZ, 0xc0, !PT ;  /* 0x000000ff4fff7812 */ /* 0x000fe4000782c0ff */
[----:B------:R-:W-:Y:S02]  /*60d0*/  CS2R R66, SRZ ;  /* 0x0000000000427805 */ /* 0x000fe4000001ff00 */
[----:B------:R-:W-:Y:S02]  /*60e0*/  SEL R0, RZ, 0xffffffff, P2 ;  /* 0xffffffffff007807 */ /* 0x000fe40001000000 */
[----:B------:R-:W-:Y:S02]  /*60f0*/  CS2R R64, SRZ ;  /* 0x0000000000407805 */ /* 0x000fe4000001ff00 */
[----:B------:R-:W-:Y:S04]  /*6100*/  SEL R4, RZ, 0xffffffff, P0 ;  /* 0xffffffffff047807 */ /* 0x000fe80000000000 */
[----:B------:R-:W-:Y:S04]  /*6110*/  @P3 SEL R0, R4, R0, !P1 ;  /* 0x0000000004003207 */ /* 0x000fe80004800000 */
[----:B------:R-:W-:Y:S04]  /*6120*/  LOP3.LUT R0, R0, 0x1, RZ, 0xc0, !PT ;  /* 0x0000000100007812 */ /* 0x000fe800078ec0ff */
[----:B------:R-:W-:Y:S01]  /*6130*/  ISETP.NE.U32.AND P0, PT, R0, 0x1, PT ;  /* 0x000000010000780c */ /* 0x000fe20003f05070 */
[----:B------:R-:W-:Y:S01]  /*6140*/  @!UPT UIADD3 URZ, UPT, UPT, URZ, URZ, URZ ;  /* 0x000000fffffff290 */ /* 0x000fe2000fffe0ff */
[----:B------:R-:W-:Y:S11]  /*6150*/  @!P5 BRA `(.L_x_104) ;  /* 0x00000000000cd947 */ /* 0x000ff60003800000 */
[----:B------:R-:W-:Y:S04]  /*6160*/  SHF.L.U32 R4, R82, 0x1f, RZ ;  /* 0x0000001f52047819 */ /* 0x000fe800000006ff */
[----:B------:R-:W1:Y:S02]  /*6170*/  SYNCS.PHASECHK.TRANS64.TRYWAIT P1, [UR44+0xd0], R4 ;  /* 0x0000d004ff0075a7 */ /* 0x000e64000802112c */
[----:B-1----:R-:W-:Y:S05]  /*6180*/  @!P1 BRA `(.L_x_105) ;  /* 0x0000001800289947 */ /* 0x002fea0003800000 */
.L_x_104:
[----:B------:R-:W-:Y:S05]  /*6190*/  BSYNC B0 ;  /* 0x0000000000007941 */ /* 0x000fea0003800000 */
.L_x_103:
[----:B------:R2:W3:Y:S01]  /*61a0*/  @P0 LDS.128 R16, [R78+UR44+0x200] ;  /* 0x0002002c4e100984 */ /* 0x0004e20008000c00 */
[----:B------:R-:W-:Y:S01]  /*61b0*/  UIADD3 UR4, UPT, UPT, UR44, 0xd8, URZ ;  /* 0x000000d82c047890 */ /* 0x000fe2000fffe0ff */
[----:B------:R-:W-:Y:S02]  /*61c0*/  LOP3.LUT R82, R82, 0x1, RZ, 0x3c, !PT ;  /* 0x0000000152527812 */ /* 0x000fe400078e3cff */
[----:B------:R2:W1:Y:S01]  /*61d0*/  @P0 LDS.128 R64, [R77+0x10] ;  /* 0x000010004d400984 */ /* 0x0004620000000c00 */
[----:B------:R-:W-:Y:S01]  /*61e0*/  UPRMT UR4, UR48, 0x654, UR4 ;  /* 0x0000065430047896 */ /* 0x000fe20008000004 */
[----:B------:R-:W-:Y:S01]  /*61f0*/  @!PT LDS RZ, [RZ] ;  /* 0x00000000fffff984 */ /* 0x000fe20000000800 */
[----:B------:R-:W-:Y:S01]  /*6200*/  @!PT LDS RZ, [RZ] ;  /* 0x00000000fffff984 */ /* 0x000fe20000000800 */
[----:B------:R-:W-:Y:S01]  /*6210*/  @!PT LDS RZ, [RZ] ;  /* 0x00000000fffff984 */ /* 0x000fe20000000800 */
[----:B------:R-:W-:Y:S01]  /*6220*/  @!PT LDS RZ, [RZ] ;  /* 0x00000000fffff984 */ /* 0x000fe20000000800 */
[----:B------:R5:W-:Y:S06]  /*6230*/  MEMBAR.ALL.CTA ;  /* 0x0000000000007992 */ /* 0x000bec0000008000 */
[----:B-----5:R-:W5:Y:S02]  /*6240*/  FENCE.VIEW.ASYNC.S ;  /* 0x00000000000073c6 */ /* 0x020f640000000000 */
[----:B-----5:R-:W-:Y:S03]  /*6250*/  SYNCS.ARRIVE.TRANS64.RED.A1T0 RZ, [UR4], RZ ;  /* 0x000000ffffff79a7 */ /* 0x020fe60008100404 */
.L_x_102:
[----:B------:R-:W-:Y:S05]  /*6260*/  BSYNC B1 ;  /* 0x0000000000017941 */ /* 0x000fea0003800000 */
.L_x_101:
[----:B-1----:R-:W-:Y:S04]  /*6270*/  SHF.R.U32.HI R0, RZ, 0x15, R2 ;  /* 0x00000015ff007819 */ /* 0x002fe80000011602 */
[----:B------:R-:W-:Y:S01]  /*6280*/  LOP3.LUT P0, RZ, R0, 0x3, R80, 0x48, !PT ;  /* 0x0000000300ff7812 */ /* 0x000fe20007804850 */
[----:B------:R-:W-:Y:S01]  /*6290*/  @!UPT UIADD3 URZ, UPT, UPT, URZ, URZ, URZ ;  /* 0x000000fffffff290 */ /* 0x000fe2000fffe0ff */
[----:B------:R-:W-:Y:S11]  /*62a0*/  @P4 BRA `(.L_x_106) ;  /* 0x0000000000084947 */ /* 0x000ff60003800000 */
[----:B------:R-:W1:Y:S02]  /*62b0*/  SYNCS.PHASECHK.TRANS64.TRYWAIT P1, [R22+URZ+0x110], R3 ;  /* 0x00011003160075a7 */ /* 0x000e6400080211ff */
[----:B-1----:R-:W-:Y:S05]  /*62c0*/  @!P1 BRA `(.L_x_107) ;  /* 0x0000001400f09947 */ /* 0x002fea0003800000 */
.L_x_106:
[----:B------:R-:W-:Y:S05]  /*62d0*/  @!P0 BRA `(.L_x_108) ;  /* 0x0000000000408947 */ /* 0x000fea0003800000 */
[----:B------:R-:W1:Y:S01]  /*62e0*/  LDCU.64 UR8, c[0x4][0x70] ;  /* 0x01000e00ff0877ac */ /* 0x000e620008000a00 */
[----:B------:R-:W-:Y:S01]  /*62f0*/  MOV R15, 0x0 ;  /* 0x00000000000f7802 */ /* 0x000fe20000000f00 */
[----:B------:R-:W-:Y:S02]  /*6300*/  HFMA2 R12, -RZ, RZ, 0, 5.9604644775390625e-08 ;  /* 0x00000001ff0c7431 */ /* 0x000fe400000001ff */
[----:B------:R-:W-:Y:S02]  /*6310*/  IMAD.MOV.U32 R8, RZ, RZ, 0x192 ;  /* 0x00000192ff087424 */ /* 0x000fe400078e00ff */
[----:B------:R-:W-:Y:S01]  /*6320*/  IMAD.MOV.U32 R13, RZ, RZ, RZ ;  /* 0x000000ffff0d7224 */ /* 0x000fe200078e00ff */
[----:B------:R-:W5:Y:S01]  /*6330*/  LDCU.64 UR6, c[0x4][0x78] ;  /* 0x01000f00ff0677ac */ /* 0x000f620008000a00 */
[----:B------:R-:W2:Y:S01]  /*6340*/  LDC.64 R14, c[0x4][R15] ;  /* 0x010000000f0e7b82 */ /* 0x000ea20000000a00 */
[----:B------:R-:W3:Y:S01]  /*6350*/  LDCU.64 UR4, c[0x4][0x10] ;  /* 0x01000200ff0477ac */ /* 0x000ee20008000a00 */
[----:B-1----:R-:W-:Y:S01]  /*6360*/  MOV R5, UR9 ;  /* 0x0000000900057c02 */ /* 0x002fe20008000f00 */
[----:B------:R-:W-:Y:S01]  /*6370*/  IMAD.U32 R4, RZ, RZ, UR8 ;  /* 0x00000008ff047e24 */ /* 0x000fe2000f8e00ff */
[----:B-----5:R-:W-:Y:S01]  /*6380*/  MOV R7, UR7 ;  /* 0x0000000700077c02 */ /* 0x020fe20008000f00 */
[----:B------:R-:W-:Y:S01]  /*6390*/  IMAD.U32 R6, RZ, RZ, UR6 ;  /* 0x00000006ff067e24 */ /* 0x000fe2000f8e00ff */
[----:B---3--:R-:W-:Y:S01]  /*63a0*/  MOV R11, UR5 ;  /* 0x00000005000b7c02 */ /* 0x008fe20008000f00 */
[----:B------:R-:W-:Y:S02]  /*63b0*/  IMAD.U32 R10, RZ, RZ, UR4 ;  /* 0x00000004ff0a7e24 */ /* 0x000fe4000f8e00ff */
[----:B------:R-:W-:Y:S07]  /*63c0*/  LEPC R20, `(.L_x_108) ;  /* 0x000000001014794e */ /* 0x000fee0000000000 */
[----:B--2-4-:R-:W-:Y:S05]  /*63d0*/  CALL.ABS.NOINC R14 ;  /* 0x000000000e007343 */ /* 0x014fea0003c00000 */
.L_x_108:
[----:B------:R-:W-:Y:S01]  /*63e0*/  LOP3.LUT P0, RZ, R76, 0x60, RZ, 0xc0, !PT ;  /* 0x000000604cff7812 */ /* 0x000fe2000780c0ff */
[----:B------:R-:W-:Y:S05]  /*63f0*/  WARPSYNC.ALL ;  /* 0x0000000000007948 */ /* 0x000fea0003800000 */
[----:B------:R-:W-:Y:S01]  /*6400*/  R2UR UR4, R2 ;  /* 0x00000000020472ca */ /* 0x000fe200000e0000 */
[----:B------:R-:W-:Y:S01]  /*6410*/  BSSY.RECONVERGENT B0, `(.L_x_109) ;  /* 0x000009f000007945 */ /* 0x000fe20003800200 */
[-C--:B---3--:R-:W-:Y:S02]  /*6420*/  F2FP.F16.E4M3.UNPACK_B R2, R16.reuse ;  /* 0x00000010ff02723e */ /* 0x088fe400020006ff */
[----:B------:R-:W-:Y:S02]  /*6430*/  F2FP.F16.E4M3.UNPACK_B R16, R16.H1 ;  /* 0x00000010ff10723e */ /* 0x000fe400030006ff */
[----:B------:R-:W-:Y:S01]  /*6440*/  R2UR UR5, R22 ;  /* 0x00000000160572ca */ /* 0x000fe200000e0000 */
[----:B------:R-:W-:Y:S01]  /*6450*/  HADD2.F32 R0, -RZ, R2.H0_H0 ;  /* 0x20000002ff007230 */ /* 0x000fe20000004100 */
[-C--:B------:R-:W-:Y:S01]  /*6460*/  F2FP.F16.E4M3.UNPACK_B R42, R17.reuse ;  /* 0x00000011ff2a723e */ /* 0x080fe200020006ff */
[--C-:B------:R-:W-:Y:S01]  /*6470*/  HADD2.F32 R3, -RZ, R16.reuse.H0_H0 ;  /* 0x20000010ff037230 */ /* 0x100fe20000004100 */
[----:B------:R-:W-:Y:S01]  /*6480*/  F2FP.F16.E4M3.UNPACK_B R44, R17.H1 ;  /* 0x00000011ff2c723e */ /* 0x000fe200030006ff */
[----:B------:R-:W-:Y:S01]  /*6490*/  HADD2.F32 R40, -RZ, R16.H1_H1 ;  /* 0x30000010ff287230 */ /* 0x000fe20000004100 */
[-C--:B------:R-:W-:Y:S01]  /*64a0*/  F2FP.F16.E4M3.UNPACK_B R46, R18.reuse ;  /* 0x00000012ff2e723e */ /* 0x080fe200020006ff */
[----:B------:R-:W-:Y:S01]  /*64b0*/  HADD2.F32 R2, -RZ, R2.H1_H1 ;  /* 0x30000002ff027230 */ /* 0x000fe20000004100 */
[----:B------:R-:W-:Y:S01]  /*64c0*/  F2FP.F16.E4M3.UNPACK_B R48, R18.H1 ;  /* 0x00000012ff30723e */ /* 0x000fe200030006ff */
[--C-:B------:R-:W-:Y:S01]  /*64d0*/  HADD2.F32 R41, -RZ, R42.reuse.H0_H0 ;  /* 0x2000002aff297230 */ /* 0x100fe20000004100 */
[-C--:B------:R-:W-:Y:S01]  /*64e0*/  F2FP.F16.E4M3.UNPACK_B R50, R19.reuse ;  /* 0x00000013ff32723e */ /* 0x080fe200020006ff */
[----:B------:R-:W-:Y:S01]  /*64f0*/  HADD2.F32 R42, -RZ, R42.H1_H1 ;  /* 0x3000002aff2a7230 */ /* 0x000fe20000004100 */
[----:B------:R-:W-:Y:S01]  /*6500*/  F2FP.F16.E4M3.UNPACK_B R52, R19.H1 ;  /* 0x00000013ff34723e */ /* 0x000fe200030006ff */
[----:B------:R-:W-:Y:S01]  /*6510*/  HADD2.F32 R43, -RZ, R44.H0_H0 ;  /* 0x2000002cff2b7230 */ /* 0x000fe20000004100 */
[----:B------:R-:W-:Y:S01]  /*6520*/  LDTM.16dp32bit_t0_t15.x32 R4, tmem[UR4] ;  /* 0x00000004000479ee */ /* 0x000fe20008a80000 */
[----:B------:R-:W1:Y:S01]  /*6530*/  LDTM.16dp32bit_t16_t31.x32 R4, tmem[UR4+0x20] ;  /* 0x00002004000479ee */ /* 0x000e620008aa0000 */
[----:B------:R-:W-:Y:S01]  /*6540*/  NOP ;  /* 0x0000000000007918 */ /* 0x000fe20000000000 */
[----:B------:R-:W-:Y:S01]  /*6550*/  UIADD3 UR4, UPT, UPT, UR5, 0x130, URZ ;  /* 0x0000013005047890 */ /* 0x000fe2000fffe0ff */
[--C-:B------:R-:W-:Y:S01]  /*6560*/  HADD2.F32 R45, -RZ, R46.reuse.H0_H0 ;  /* 0x2000002eff2d7230 */ /* 0x100fe20000004100 */
[----:B------:R-:W-:Y:S01]  /*6570*/  F2FP.F16.E4M3.UNPACK_B R54, R64 ;  /* 0x00000040ff36723e */ /* 0x000fe200020006ff */
[----:B------:R-:W-:Y:S01]  /*6580*/  HADD2.F32 R46, -RZ, R46.H1_H1 ;  /* 0x3000002eff2e7230 */ /* 0x000fe20000004100 */
[----:B------:R-:W-:Y:S01]  /*6590*/  UPRMT UR4, UR48, 0x654, UR4 ;  /* 0x0000065430047896 */ /* 0x000fe20008000004 */
[--C-:B------:R-:W-:Y:S01]  /*65a0*/  HADD2.F32 R49, -RZ, R50.reuse.H0_H0 ;  /* 0x20000032ff317230 */ /* 0x100fe20000004100 */
[-C--:B------:R-:W-:Y:S01]  /*65b0*/  F2FP.F16.E4M3.UNPACK_B R58, R65.reuse ;  /* 0x00000041ff3a723e */ /* 0x080fe200020006ff */
[----:B------:R-:W-:Y:S01]  /*65c0*/  HADD2.F32 R50, -RZ, R50.H1_H1 ;  /* 0x30000032ff327230 */ /* 0x000fe20000004100 */
[----:B------:R-:W-:Y:S01]  /*65d0*/  F2FP.F16.E4M3.UNPACK_B R62, R66 ;  /* 0x00000042ff3e723e */ /* 0x000fe200020006ff */
[--C-:B------:R-:W-:Y:S01]  /*65e0*/  HADD2.F32 R53, -RZ, R54.reuse.H0_H0 ;  /* 0x20000036ff357230 */ /* 0x100fe20000004100 */
[----:B------:R-:W-:Y:S01]  /*65f0*/  F2FP.F16.E4M3.UNPACK_B R56, R64.H1 ;  /* 0x00000040ff38723e */ /* 0x000fe200030006ff */
[----:B------:R-:W-:Y:S01]  /*6600*/  HADD2.F32 R54, -RZ, R54.H1_H1 ;  /* 0x30000036ff367230 */ /* 0x000fe20000004100 */
[----:B------:R-:W-:Y:S01]  /*6610*/  F2FP.F16.E4M3.UNPACK_B R60, R65.H1 ;  /* 0x00000041ff3c723e */ /* 0x000fe200030006ff */
[----:B-1----:R-:W-:Y:S01]  /*6620*/  SYNCS.ARRIVE.TRANS64.RED.A1T0 RZ, [UR4], RZ ;  /* 0x000000ffffff79a7 */ /* 0x002fe20008100404 */
[--C-:B------:R-:W-:Y:S01]  /*6630*/  HADD2.F32 R57, -RZ, R58.reuse.H0_H0 ;  /* 0x2000003aff397230 */ /* 0x100fe20000004100 */
[-C--:B------:R-:W-:Y:S01]  /*6640*/  F2FP.F16.E4M3.UNPACK_B R65, R67.reuse ;  /* 0x00000043ff41723e */ /* 0x080fe200020006ff */
[----:B------:R-:W-:Y:S01]  /*6650*/  HADD2.F32 R58, -RZ, R58.H1_H1 ;  /* 0x3000003aff3a7230 */ /* 0x000fe20000004100 */
[----:B------:R-:W-:Y:S01]  /*6660*/  F2FP.F16.E4M3.UNPACK_B R64, R66.H1 ;  /* 0x00000042ff40723e */ /* 0x000fe200030006ff */
[--C-:B------:R-:W-:Y:S01]  /*6670*/  HADD2.F32 R61, -RZ, R62.reuse.H0_H0 ;  /* 0x2000003eff3d7230 */ /* 0x100fe20000004100 */
[----:B------:R-:W-:Y:S01]  /*6680*/  F2FP.F16.E4M3.UNPACK_B R67, R67.H1 ;  /* 0x00000043ff43723e */ /* 0x000fe200030006ff */
[----:B------:R-:W-:Y:S01]  /*6690*/  HADD2.F32 R62, -RZ, R62.H1_H1 ;  /* 0x3000003eff3e7230 */ /* 0x000fe20000004100 */
[----:B------:R-:W-:Y:S01]  /*66a0*/  IADD3 R36, PT, PT, R36, 0x1, RZ ;  /* 0x0000000124247810 */ /* 0x000fe20007ffe0ff */
[C---:B----4-:R-:W-:Y:S01]  /*66b0*/  FMUL R4, R38.reuse, R4 ;  /* 0x0000000426047220 */ /* 0x050fe20000400000 */
[C---:B------:R-:W-:Y:S01]  /*66c0*/  FMUL R5, R38.reuse, R5 ;  /* 0x0000000526057220 */ /* 0x040fe20000400000 */
[C---:B------:R-:W-:Y:S01]  /*66d0*/  FMUL R8, R38.reuse, R8 ;  /* 0x0000000826087220 */ /* 0x040fe20000400000 */
[C---:B------:R-:W-:Y:S01]  /*66e0*/  FMUL R9, R38.reuse, R9 ;  /* 0x0000000926097220 */ /* 0x040fe20000400000 */
[C---:B------:R-:W-:Y:S01]  /*66f0*/  FFMA R4, R39.reuse, R0, R4 ;  /* 0x0000000027047223 */ /* 0x040fe20000000004 */
[C---:B------:R-:W-:Y:S01]  /*6700*/  FFMA R5, R39.reuse, R2, R5 ;  /* 0x0000000227057223 */ /* 0x040fe20000000005 */
[C---:B------:R-:W-:Y:S01]  /*6710*/  FMUL R12, R38.reuse, R12 ;  /* 0x0000000c260c7220 */ /* 0x040fe20000400000 */
        /* <DEDUP_REMOVED lines=10> */
[----:B------:R-:W-:Y:S02]  /*67c0*/  HADD2.F32 R44, -RZ, R44.H1_H1 ;  /* 0x3000002cff2c7230 */ /* 0x000fe40000004100 */
[C---:B------:R-:W-:Y:S01]  /*67d0*/  FMUL R10, R38.reuse, R10 ;  /* 0x0000000a260a7220 */ /* 0x040fe20000400000 */
[C---:B------:R-:W-:Y:S01]  /*67e0*/  FFMA R6, R39.reuse, R3, R6 ;  /* 0x0000000327067223 */ /* 0x040fe20000000006 */
[C---:B------:R-:W-:Y:S01]  /*67f0*/  FFMA R7, R39.reuse, R40, R7 ;  /* 0x0000002827077223 */ /* 0x040fe20000000007 */
[C---:B------:R-:W-:Y:S01]  /*6800*/  FFMA R8, R39.reuse, R41, R8 ;  /* 0x0000002927087223 */ /* 0x040fe20000000008 */
[C---:B------:R-:W-:Y:S01]  /*6810*/  FFMA R9, R39.reuse, R42, R9 ;  /* 0x0000002a27097223 */ /* 0x040fe20000000009 */
[----:B------:R-:W-:Y:S01]  /*6820*/  FFMA R10, R39, R43, R10 ;  /* 0x0000002b270a7223 */ /* 0x000fe2000000000a */
[--C-:B------:R-:W-:Y:S01]  /*6830*/  HADD2.F32 R40, -RZ, R65.reuse.H0_H0 ;  /* 0x20000041ff287230 */ /* 0x100fe20000004100 */
[----:B------:R-:W-:Y:S01]  /*6840*/  F2FP.SATFINITE.E4M3.F32.PACK_AB_MERGE_C R86, R7, R6, RZ ;  /* 0x000000060756723e */ /* 0x000fe200048070ff */
[C---:B------:R-:W-:Y:S01]  /*6850*/  FMUL R7, R38.reuse, R24 ;  /* 0x0000001826077220 */ /* 0x040fe20000400000 */
[C---:B------:R-:W-:Y:S01]  /*6860*/  FMUL R24, R38.reuse, R29 ;  /* 0x0000001d26187220 */ /* 0x040fe20000400000 */
[C---:B------:R-:W-:Y:S01]  /*6870*/  FMUL R29, R38.reuse, R34 ;  /* 0x00000022261d7220 */ /* 0x040fe20000400000 */
[----:B------:R-:W-:Y:S02]  /*6880*/  HADD2.F32 R65, -RZ, R65.H1_H1 ;  /* 0x30000041ff417230 */ /* 0x000fe40000004100 */
[C---:B------:R-:W-:Y:S01]  /*6890*/  FMUL R11, R38.reuse, R11 ;  /* 0x0000000b260b7220 */ /* 0x040fe20000400000 */
[--C-:B------:R-:W-:Y:S02]  /*68a0*/  HADD2.F32 R47, -RZ, R48.reuse.H0_H0 ;  /* 0x20000030ff2f7230 */ /* 0x100fe40000004100 */
[C---:B------:R-:W-:Y:S01]  /*68b0*/  FMUL R14, R38.reuse, R14 ;  /* 0x0000000e260e7220 */ /* 0x040fe20000400000 */
[----:B------:R-:W-:Y:S02]  /*68c0*/  HADD2.F32 R48, -RZ, R48.H1_H1 ;  /* 0x30000030ff307230 */ /* 0x000fe40000004100 */
[C---:B------:R-:W-:Y:S01]  /*68d0*/  FFMA R11, R39.reuse, R44, R11 ;  /* 0x0000002c270b7223 */ /* 0x040fe2000000000b */
[C---:B------:R-:W-:Y:S01]  /*68e0*/  FFMA R12, R39.reuse, R45, R12 ;  /* 0x0000002d270c7223 */ /* 0x040fe2000000000c */
[C---:B------:R-:W-:Y:S01]  /*68f0*/  FFMA R13, R39.reuse, R46, R13 ;  /* 0x0000002e270d7223 */ /* 0x040fe2000000000d */
[----:B------:R-:W-:Y:S01]  /*6900*/  FFMA R14, R39, R47, R14 ;  /* 0x0000002f270e7223 */ /* 0x000fe2000000000e */
[C---:B------:R-:W-:Y:S01]  /*6910*/  FMUL R15, R38.reuse, R15 ;  /* 0x0000000f260f7220 */ /* 0x040fe20000400000 */
[--C-:B------:R-:W-:Y:S01]  /*6920*/  HADD2.F32 R51, -RZ, R52.reuse.H0_H0 ;  /* 0x20000034ff337230 */ /* 0x100fe20000004100 */
[----:B------:R-:W-:Y:S01]  /*6930*/  F2FP.SATFINITE.E4M3.F32.PACK_AB_MERGE_C R10, R11, R10, RZ ;  /* 0x0000000a0b0a723e */ /* 0x000fe200048070ff */
[----:B------:R-:W-:Y:S02]  /*6940*/  HADD2.F32 R52, -RZ, R52.H1_H1 ;  /* 0x30000034ff347230 */ /* 0x000fe40000004100 */
[C---:B------:R-:W-:Y:S01]  /*6950*/  FFMA R15, R39.reuse, R48, R15 ;  /* 0x00000030270f7223 */ /* 0x040fe2000000000f */
[C---:B------:R-:W-:Y:S01]  /*6960*/  FFMA R16, R39.reuse, R49, R16 ;  /* 0x0000003127107223 */ /* 0x040fe20000000010 */
[C---:B------:R-:W-:Y:S01]  /*6970*/  FFMA R17, R39.reuse, R50, R17 ;  /* 0x0000003227117223 */ /* 0x040fe20000000011 */
[C---:B------:R-:W-:Y:S01]  /*6980*/  FMUL R18, R38.reuse, R18 ;  /* 0x0000001226127220 */ /* 0x040fe20000400000 */
[C---:B------:R-:W-:Y:S01]  /*6990*/  FMUL R19, R38.reuse, R19 ;  /* 0x0000001326137220 */ /* 0x040fe20000400000 */
[--C-:B------:R-:W-:Y:S02]  /*69a0*/  HADD2.F32 R55, -RZ, R56.reuse.H0_H0 ;  /* 0x20000038ff377230 */ /* 0x100fe40000004100 */
[C---:B------:R-:W-:Y:S01]  /*69b0*/  FMUL R3, R38.reuse, R22 ;  /* 0x0000001626037220 */ /* 0x040fe20000400000 */
[C---:B------:R-:W-:Y:S01]  /*69c0*/  FFMA R18, R39.reuse, R51, R18 ;  /* 0x0000003327127223 */ /* 0x040fe20000000012 */
[----:B------:R-:W-:Y:S02]  /*69d0*/  HADD2.F32 R56, -RZ, R56.H1_H1 ;  /* 0x30000038ff387230 */ /* 0x000fe40000004100 */
[C---:B------:R-:W-:Y:S01]  /*69e0*/  FFMA R19, R39.reuse, R52, R19 ;  /* 0x0000003427137223 */ /* 0x040fe20000000013 */
[C---:B------:R-:W-:Y:S01]  /*69f0*/  FMUL R6, R38.reuse, R23 ;  /* 0x0000001726067220 */ /* 0x040fe20000400000 */
[C---:B------:R-:W-:Y:S01]  /*6a00*/  FFMA R0, R39.reuse, R53, R0 ;  /* 0x0000003527007223 */ /* 0x040fe20000000000 */
[C---:B------:R-:W-:Y:S01]  /*6a10*/  FFMA R2, R39.reuse, R54, R2 ;  /* 0x0000003627027223 */ /* 0x040fe20000000002 */
[--C-:B------:R-:W-:Y:S02]  /*6a20*/  HADD2.F32 R59, -RZ, R60.reuse.H0_H0 ;  /* 0x2000003cff3b7230 */ /* 0x100fe40000004100 */
[C---:B------:R-:W-:Y:S01]  /*6a30*/  FFMA R3, R39.reuse, R55, R3 ;  /* 0x0000003727037223 */ /* 0x040fe20000000003 */
[----:B------:R-:W-:Y:S02]  /*6a40*/  HADD2.F32 R60, -RZ, R60.H1_H1 ;  /* 0x3000003cff3c7230 */ /* 0x000fe40000004100 */
[C---:B------:R-:W-:Y:S01]  /*6a50*/  FMUL R21, R38.reuse, R26 ;  /* 0x0000001a26157220 */ /* 0x040fe20000400000 */
[C---:B------:R-:W-:Y:S01]  /*6a60*/  FMUL R22, R38.reuse, R27 ;  /* 0x0000001b26167220 */ /* 0x040fe20000400000 */
[C---:B------:R-:W-:Y:S01]  /*6a70*/  FFMA R6, R39.reuse, R56, R6 ;  /* 0x0000003827067223 */ /* 0x040fe20000000006 */
[C---:B------:R-:W-:Y:S01]  /*6a80*/  FFMA R7, R39.reuse, R57, R7 ;  /* 0x0000003927077223 */ /* 0x040fe20000000007 */
[C---:B------:R-:W-:Y:S01]  /*6a90*/  FMUL R23, R38.reuse, R28 ;  /* 0x0000001c26177220 */ /* 0x040fe20000400000 */
[C---:B------:R-:W-:Y:S01]  /*6aa0*/  FFMA R20, R39.reuse, R58, R20 ;  /* 0x0000003a27147223 */ /* 0x040fe20000000014 */
[--C-:B------:R-:W-:Y:S02]  /*6ab0*/  HADD2.F32 R63, -RZ, R64.reuse.H0_H0 ;  /* 0x20000040ff3f7230 */ /* 0x100fe40000004100 */
[C---:B------:R-:W-:Y:S01]  /*6ac0*/  FFMA R21, R39.reuse, R59, R21 ;  /* 0x0000003b27157223 */ /* 0x040fe20000000015 */
[----:B------:R-:W-:Y:S02]  /*6ad0*/  HADD2.F32 R64, -RZ, R64.H1_H1 ;  /* 0x30000040ff407230 */ /* 0x000fe40000004100 */
[C---:B------:R-:W-:Y:S01]  /*6ae0*/  FFMA R22, R39.reuse, R60, R22 ;  /* 0x0000003c27167223 */ /* 0x040fe20000000016 */
[C---:B------:R-:W-:Y:S01]  /*6af0*/  FMUL R26, R38.reuse, R31 ;  /* 0x0000001f261a7220 */ /* 0x040fe20000400000 */
[C---:B------:R-:W-:Y:S01]  /*6b00*/  FMUL R27, R38.reuse, R32 ;  /* 0x00000020261b7220 */ /* 0x040fe20000400000 */
[C---:B------:R-:W-:Y:S01]  /*6b10*/  FFMA R23, R39.reuse, R61, R23 ;  /* 0x0000003d27177223 */ /* 0x040fe20000000017 */
[----:B------:R-:W-:Y:S01]  /*6b20*/  FMUL R28, R38, R33 ;  /* 0x00000021261c7220 */ /* 0x000fe20000400000 */
[C---:B------:R-:W-:Y:S01]  /*6b30*/  FFMA R24, R39.reuse, R62, R24 ;  /* 0x0000003e27187223 */ /* 0x040fe20000000018 */
[--C-:B------:R-:W-:Y:S02]  /*6b40*/  HADD2.F32 R66, -RZ, R67.reuse.H0_H0 ;  /* 0x20000043ff427230 */ /* 0x100fe40000004100 */
[C---:B------:R-:W-:Y:S01]  /*6b50*/  FFMA R25, R39.reuse, R63, R25 ;  /* 0x0000003f27197223 */ /* 0x040fe20000000019 */
[----:B------:R-:W-:Y:S02]  /*6b60*/  HADD2.F32 R67, -RZ, R67.H1_H1 ;  /* 0x30000043ff437230 */ /* 0x000fe40000004100 */
[----:B------:R-:W-:Y:S01]  /*6b70*/  FFMA R26, R39, R64, R26 ;  /* 0x00000040271a7223 */ /* 0x000fe2000000001a */
[----:B------:R-:W-:Y:S01]  /*6b80*/  F2FP.SATFINITE.E4M3.F32.PACK_AB_MERGE_C R14, R15, R14, RZ ;  /* 0x0000000e0f0e723e */ /* 0x000fe200048070ff */
[----:B------:R-:W-:Y:S01]  /*6b90*/  FFMA R27, R39, R40, R27 ;  /* 0x00000028271b7223 */ /* 0x000fe2000000001b */
[----:B------:R-:W-:Y:S01]  /*6ba0*/  F2FP.SATFINITE.E4M3.F32.PACK_AB_MERGE_C R18, R19, R18, RZ ;  /* 0x000000121312723e */ /* 0x000fe200048070ff */
[C---:B------:R-:W-:Y:S01]  /*6bb0*/  FFMA R28, R39.reuse, R65, R28 ;  /* 0x00000041271c7223 */ /* 0x040fe2000000001c */
[C---:B------:R-:W-:Y:S01]  /*6bc0*/  FFMA R29, R39.reuse, R66, R29 ;  /* 0x00000042271d7223 */ /* 0x040fe2000000001d */
[----:B------:R-:W-:Y:S01]  /*6bd0*/  FFMA R30, R39, R67, R30 ;  /* 0x00000043271e7223 */ /* 0x000fe2000000001e */
[----:B------:R-:W-:Y:S02]  /*6be0*/  F2FP.SATFINITE.E4M3.F32.PACK_AB_MERGE_C R32, R5, R4, R86 ;  /* 0x000000040520723e */ /* 0x000fe40004807056 */
[----:B------:R-:W-:Y:S02]  /*6bf0*/  F2FP.SATFINITE.E4M3.F32.PACK_AB_MERGE_C R33, R9, R8, R10 ;  /* 0x000000080921723e */ /* 0x000fe4000480700a */
[----:B------:R-:W-:Y:S02]  /*6c00*/  F2FP.SATFINITE.E4M3.F32.PACK_AB_MERGE_C R34, R13, R12, R14 ;  /* 0x0000000c0d22723e */ /* 0x000fe4000480700e */
[----:B------:R-:W-:Y:S02]  /*6c10*/  F2FP.SATFINITE.E4M3.F32.PACK_AB_MERGE_C R35, R17, R16, R18 ;  /* 0x000000101123723e */ /* 0x000fe40004807012 */
[----:B------:R-:W-:Y:S02]  /*6c20*/  F2FP.SATFINITE.E4M3.F32.PACK_AB_MERGE_C R3, R6, R3, RZ ;  /* 0x000000030603723e */ /* 0x000fe400048070ff */
[----:B------:R-:W-:Y:S01]  /*6c30*/  F2FP.SATFINITE.E4M3.F32.PACK_AB_MERGE_C R5, R22, R21, RZ ;  /* 0x000000151605723e */ /* 0x000fe200048070ff */
[----:B------:R1:W-:Y:S01]  /*6c40*/  STS.128 [R78+UR44+0x1200], R32 ;  /* 0x001200204e007988 */ /* 0x0003e20008000c2c */
[----:B------:R-:W-:Y:S02]  /*6c50*/  F2FP.SATFINITE.E4M3.F32.PACK_AB_MERGE_C R6, R26, R25, RZ ;  /* 0x000000191a06723e */ /* 0x000fe400048070ff */
[----:B------:R-:W-:Y:S02]  /*6c60*/  F2FP.SATFINITE.E4M3.F32.PACK_AB_MERGE_C R29, R30, R29, RZ ;  /* 0x0000001d1e1d723e */ /* 0x000fe400048070ff */
[----:B------:R-:W-:Y:S02]  /*6c70*/  F2FP.SATFINITE.E4M3.F32.PACK_AB_MERGE_C R5, R20, R7, R5 ;  /* 0x000000071405723e */ /* 0x000fe40004807005 */
[----:B------:R-:W-:Y:S02]  /*6c80*/  F2FP.SATFINITE.E4M3.F32.PACK_AB_MERGE_C R4, R2, R0, R3 ;  /* 0x000000000204723e */ /* 0x000fe40004807003 */
[----:B------:R-:W-:Y:S02]  /*6c90*/  F2FP.SATFINITE.E4M3.F32.PACK_AB_MERGE_C R6, R24, R23, R6 ;  /* 0x000000171806723e */ /* 0x000fe40004807006 */
[----:B------:R-:W-:Y:S05]  /*6ca0*/  F2FP.SATFINITE.E4M3.F32.PACK_AB_MERGE_C R7, R28, R27, R29 ;  /* 0x0000001b1c07723e */ /* 0x000fea000480701d */
[----:B------:R1:W-:Y:S01]  /*6cb0*/  STS.128 [R77+0x1010], R4 ;  /* 0x001010044d007388 */ /* 0x0003e20000000c00 */
[----:B------:R-:W-:Y:S01]  /*6cc0*/  @!PT LDS RZ, [RZ] ;  /* 0x00000000fffff984 */ /* 0x000fe20000000800 */
[----:B------:R-:W-:Y:S01]  /*6cd0*/  @!PT LDS RZ, [RZ] ;  /* 0x00000000fffff984 */ /* 0x000fe20000000800 */
[----:B------:R-:W-:Y:S01]  /*6ce0*/  @!PT LDS RZ, [RZ] ;  /* 0x00000000fffff984 */ /* 0x000fe20000000800 */
[----:B------:R-:W-:Y:S01]  /*6cf0*/  @!PT LDS RZ, [RZ] ;  /* 0x00000000fffff984 */ /* 0x000fe20000000800 */
[----:B------:R3:W-:Y:S07]  /*6d00*/  MEMBAR.ALL.CTA ;  /* 0x0000000000007992 */ /* 0x0007ee0000008000 */
[----:B---3--:R-:W3:Y:S02]  /*6d10*/  FENCE.VIEW.ASYNC.S ;  /* 0x00000000000073c6 */ /* 0x008ee40000000000 */
[----:B---3--:R-:W-:Y:S06]  /*6d20*/  BAR.SYNC.DEFER_BLOCKING 0x1, 0x80 ;  /* 0x0042000000007b1d */ /* 0x008fec0000010000 */
[----:B------:R-:W-:Y:S05]  /*6d30*/  @P0 BRA `(.L_x_110) ;  /* 0x0000000000300947 */ /* 0x000fea0003800000 */
[----:B------:R-:W-:Y:S02]  /*6d40*/  UIADD3 UR4, UPT, UPT, UR44, 0x1200, URZ ;  /* 0x000012002c047890 */ /* 0x000fe4000fffe0ff */
[----:B------:R-:W-:Y:S02]  /*6d50*/  USHF.L.U32 UR9, UR45, 0x6, URZ ;  /* 0x000000062d097899 */ /* 0x000fe400080006ff */
[----:B------:R-:W-:Y:S02]  /*6d60*/  USHF.L.U32 UR10, UR46, 0x6, URZ ;  /* 0x000000062e0a7899 */ /* 0x000fe400080006ff */
[----:B------:R-:W-:Y:S01]  /*6d70*/  MOV R85, UR4 ;  /* 0x0000000400557c02 */ /* 0x000fe20008000f00 */
[----:B------:R-:W-:Y:S01]  /*6d80*/  UIADD3 UR4, UP0, UPT, UR62, 0x680, URZ ;  /* 0x000006803e047890 */ /* 0x000fe2000ff1e0ff */
[----:B------:R-:W-:Y:S02]  /*6d90*/  UMOV UR11, UR36 ;  /* 0x00000024000b7c82 */ /* 0x000fe40008000000 */
[----:B------:R-:W-:Y:S01]  /*6da0*/  R2UR UR8, R85 ;  /* 0x00000000550872ca */ /* 0x000fe200000e0000 */
[----:B------:R-:W-:Y:S11]  /*6db0*/  UIADD3.X UR5, UPT, UPT, URZ, UR63, URZ, UP0, !UPT ;  /* 0x0000003fff057290 */ /* 0x000ff600087fe4ff */
[----:B------:R-:W-:Y:S01]  /*6dc0*/  @!UPT UIADD3 URZ, UPT, UPT, URZ, URZ, URZ ;  /* 0x000000fffffff290 */ /* 0x000fe2000fffe0ff */
[----:B------:R3:W-:Y:S01]  /*6dd0*/  UTMASTG.3D [UR8], [UR4] ;  /* 0x00000008040073b5 */ /* 0x0007e20008010000 */
[----:B------:R0:W-:Y:S01]  /*6de0*/  UTMACMDFLUSH ;  /* 0x00000000000079b7 */ /* 0x0001e20000000000 */
[----:B---3--:R-:W-:Y:S04]  /*6df0*/  DEPBAR.LE SB0, 0x0 ;  /* 0x000080000000791a */ /* 0x008fe80000000000 */
.L_x_110:
[----:B------:R-:W-:Y:S05]  /*6e00*/  BSYNC.RECONVERGENT B0 ;  /* 0x0000000000007941 */ /* 0x000fea0003800200 */
.L_x_109:
[----:B------:R-:W-:Y:S01]  /*6e10*/  BAR.SYNC.DEFER_BLOCKING 0x1, 0x80 ;  /* 0x0042000000007b1d */ /* 0x000fe20000010000 */
[----:B------:R-:W-:Y:S01]  /*6e20*/  ISETP.NE.AND P0, PT, R81, 0x2, PT ;  /* 0x000000025100780c */ /* 0x000fe20003f05270 */
[----:B------:R-:W-:Y:S01]  /*6e30*/  UISETP.NE.AND UP0, UPT, UR47, URZ, UPT ;  /* 0x000000ff2f00728c */ /* 0x000fe2000bf05270 */
[----:B------:R-:W-:Y:S01]  /*6e40*/  ISETP.NE.AND P1, PT, R36, 0x4, PT ;  /* 0x000000042400780c */ /* 0x000fe20003f25270 */
[----:B------:R-:W-:Y:S01]  /*6e50*/  UIADD3 UR45, UPT, UPT, UR37, UR60, URZ ;  /* 0x0000003c252d7290 */ /* 0x000fe2000fffe0ff */
[----:B------:R-:W-:Y:S01]  /*6e60*/  SEL R2, RZ, 0x1, P0 ;  /* 0x00000001ff027807 */ /* 0x000fe20000000000 */
[----:B------:R-:W-:Y:S01]  /*6e70*/  UIADD3 UR46, UPT, UPT, UR38, UR57, URZ ;  /* 0x00000039262e7290 */ /* 0x000fe2000fffe0ff */
[----:B------:R-:W-:Y:S02]  /*6e80*/  SEL R0, RZ, 0x1, P1 ;  /* 0x00000001ff007807 */ /* 0x000fe40000800000 */
[----:B------:R-:W-:Y:S02]  /*6e90*/  LOP3.LUT R83, R83, R2, RZ, 0x3c, !PT ;  /* 0x0000000253537212 */ /* 0x000fe400078e3cff */
[----:B------:R-:W-:Y:S02]  /*6ea0*/  LOP3.LUT R84, R84, R0, RZ, 0x3c, !PT ;  /* 0x0000000054547212 */ /* 0x000fe400078e3cff */
[----:B------:R-:W-:Y:S02]  /*6eb0*/  SEL R81, R81, RZ, P0 ;  /* 0x000000ff51517207 */ /* 0x000fe40000000000 */
[----:B------:R-:W-:Y:S01]  /*6ec0*/  SEL R36, R36, RZ, P1 ;  /* 0x000000ff24247207 */ /* 0x000fe20000800000 */
[----:B------:R-:W-:Y:S01]  /*6ed0*/  UMOV UR36, UR51 ;  /* 0x0000003300247c82 */ /* 0x000fe20008000000 */
[----:B------:R-:W-:Y:S05]  /*6ee0*/  BRA.U UP0, `(.L_x_111) ;  /* 0xffffffe5002c7547 */ /* 0x000fea000b83ffff */
[----:B------:R-:W-:Y:S05]  /*6ef0*/  EXIT ;  /* 0x000000000000794d */ /* 0x000fea0003800000 */
.L_x_25:
[----:B---3--:R3:W4:Y:S02]  /*6f00*/  SYNCS.PHASECHK.TRANS64.TRYWAIT P0, [R0+URZ+0x160], R2 ;  /* 0x00016002000075a7 */ /* 0x00872400080011ff */
[----:B----4-:R-:W-:Y:S05]  /*6f10*/  @!P0 NANOSLEEP.SYNCS 0x989680 ;  /* 0x009896800000895d */ /* 0x010fea0003900000 */
[----:B------:R-:W4:Y:S02]  /*6f20*/  @!P0 SYNCS.PHASECHK.TRANS64 P0, [R0+URZ+0x160], R2 ;  /* 0x00016002000085a7 */ /* 0x000f2400080010ff */
[----:B----4-:R-:W-:Y:S05]  /*6f30*/  @!P0 BRA `(.L_x_25) ;  /* 0xfffffffc00f08947 */ /* 0x010fea000383ffff */
[----:B------:R-:W-:Y:S05]  /*6f40*/  BRA `(.L_x_112) ;  /* 0xffffffa800947947 */ /* 0x000fea000383ffff */
.L_x_28:
[----:B--2---:R-:W-:-:S07]  /*6f50*/  MOV R0, UR33 ;  /* 0x0000002100007c02 */ /* 0x004fce0008000f00 */
.L_x_113:
[----:B--2---:R2:W3:Y:S02]  /*6f60*/  SYNCS.PHASECHK.TRANS64.TRYWAIT P0, [R0+URZ+0x68], R3 ;  /* 0x00006803000075a7 */ /* 0x0044e400080011ff */
[----:B---3--:R-:W-:Y:S05]  /*6f70*/  @!P0 NANOSLEEP.SYNCS 0x989680 ;  /* 0x009896800000895d */ /* 0x008fea0003900000 */
[----:B------:R-:W3:Y:S02]  /*6f80*/  @!P0 SYNCS.PHASECHK.TRANS64 P0, [R0+URZ+0x68], R3 ;  /* 0x00006803000085a7 */ /* 0x000ee400080010ff */
[----:B---3--:R-:W-:Y:S05]  /*6f90*/  @!P0 BRA `(.L_x_113) ;  /* 0xfffffffc00f08947 */ /* 0x008fea000383ffff */
[----:B------:R-:W-:Y:S05]  /*6fa0*/  BRA `(.L_x_27) ;  /* 0xffffffa800dc7947 */ /* 0x000fea000383ffff */
.L_x_35:
[----:B-1----:R-:W-:-:S07]  /*6fb0*/  MOV R0, UR17 ;  /* 0x0000001100007c02 */ /* 0x002fce0008000f00 */
.L_x_114:
[----:B-1----:R1:W2:Y:S02]  /*6fc0*/  SYNCS.PHASECHK.TRANS64.TRYWAIT P0, [R0+URZ+0x68], R3 ;  /* 0x00006803000075a7 */ /* 0x0022a400080011ff */
[----:B--2---:R-:W-:Y:S05]  /*6fd0*/  @!P0 NANOSLEEP.SYNCS 0x989680 ;  /* 0x009896800000895d */ /* 0x004fea0003900000 */
[----:B------:R-:W2:Y:S02]  /*6fe0*/  @!P0 SYNCS.PHASECHK.TRANS64 P0, [R0+URZ+0x68], R3 ;  /* 0x00006803000085a7 */ /* 0x000ea400080010ff */
[----:B--2---:R-:W-:Y:S05]  /*6ff0*/  @!P0 BRA `(.L_x_114) ;  /* 0xfffffffc00f08947 */ /* 0x004fea000383ffff */
[----:B------:R-:W-:Y:S05]  /*7000*/  BRA `(.L_x_34) ;  /* 0xffffffac00987947 */ /* 0x000fea000383ffff */
.L_x_40:
[----:B-1----:R1:W2:Y:S02]  /*7010*/  SYNCS.PHASECHK.TRANS64.TRYWAIT P0, [R3+URZ+0xf0], R0 ;  /* 0x0000f000030075a7 */ /* 0x0022a400080011ff */
[----:B--2---:R-:W-:Y:S05]  /*7020*/  @!P0 NANOSLEEP.SYNCS 0x989680 ;  /* 0x009896800000895d */ /* 0x004fea0003900000 */
[----:B------:R-:W2:Y:S02]  /*7030*/  @!P0 SYNCS.PHASECHK.TRANS64 P0, [R3+URZ+0xf0], R0 ;  /* 0x0000f000030085a7 */ /* 0x000ea400080010ff */
[----:B--2---:R-:W-:Y:S05]  /*7040*/  @!P0 BRA `(.L_x_40) ;  /* 0xfffffffc00f08947 */ /* 0x004fea000383ffff */
[----:B------:R-:W-:Y:S05]  /*7050*/  BRA `(.L_x_115) ;  /* 0xffffffb0003c7947 */ /* 0x000fea000383ffff */
.L_x_44:
[----:B------:R-:W-:-:S07]  /*7060*/  MOV R0, UR4 ;  /* 0x0000000400007c02 */ /* 0x000fce0008000f00 */
.L_x_116:
[----:B-1----:R1:W2:Y:S02]  /*7070*/  SYNCS.PHASECHK.TRANS64.TRYWAIT P0, [R0+URZ], R2 ;  /* 0x00000002000075a7 */ /* 0x0022a400080011ff */
[----:B--2---:R-:W-:Y:S05]  /*7080*/  @!P0 NANOSLEEP.SYNCS 0x989680 ;  /* 0x009896800000895d */ /* 0x004fea0003900000 */
[----:B------:R-:W2:Y:S02]  /*7090*/  @!P0 SYNCS.PHASECHK.TRANS64 P0, [R0+URZ], R2 ;  /* 0x00000002000085a7 */ /* 0x000ea400080010ff */
[----:B--2---:R-:W-:Y:S05]  /*70a0*/  @!P0 BRA `(.L_x_116) ;  /* 0xfffffffc00f08947 */ /* 0x004fea000383ffff */
[----:B------:R-:W-:Y:S05]  /*70b0*/  BRA `(.L_x_117) ;  /* 0xffffffb400e07947 */ /* 0x000fea000383ffff */
.L_x_45:
[----:B------:R-:W-:-:S07]  /*70c0*/  MOV R0, UR5 ;  /* 0x0000000500007c02 */ /* 0x000fce0008000f00 */
.L_x_118:
[----:B-1----:R1:W2:Y:S02]  /*70d0*/  SYNCS.PHASECHK.TRANS64.TRYWAIT P0, [R0+URZ], R3 ;  /* 0x00000003000075a7 */ /* 0x0022a400080011ff */
[----:B--2---:R-:W-:Y:S05]  /*70e0*/  @!P0 NANOSLEEP.SYNCS 0x989680 ;  /* 0x009896800000895d */ /* 0x004fea0003900000 */
[----:B------:R-:W2:Y:S02]  /*70f0*/  @!P0 SYNCS.PHASECHK.TRANS64 P0, [R0+URZ], R3 ;  /* 0x00000003000085a7 */ /* 0x000ea400080010ff */
[----:B--2---:R-:W-:Y:S05]  /*7100*/  @!P0 BRA `(.L_x_118) ;  /* 0xfffffffc00f08947 */ /* 0x004fea000383ffff */
[----:B------:R-:W-:Y:S05]  /*7110*/  BRA `(.L_x_119) ;  /* 0xffffffb400ec7947 */ /* 0x000fea000383ffff */
.L_x_46:
[----:B------:R-:W-:-:S07]  /*7120*/  MOV R0, UR5 ;  /* 0x0000000500007c02 */ /* 0x000fce0008000f00 */
.L_x_120:
[----:B-1----:R1:W2:Y:S02]  /*7130*/  SYNCS.PHASECHK.TRANS64.TRYWAIT P0, [R0+URZ], R3 ;  /* 0x00000003000075a7 */ /* 0x0022a400080011ff */
[----:B--2---:R-:W-:Y:S05]  /*7140*/  @!P0 NANOSLEEP.SYNCS 0x989680 ;  /* 0x009896800000895d */ /* 0x004fea0003900000 */
[----:B------:R-:W2:Y:S02]  /*7150*/  @!P0 SYNCS.PHASECHK.TRANS64 P0, [R0+URZ], R3 ;  /* 0x00000003000085a7 */ /* 0x000ea400080010ff */
[----:B--2---:R-:W-:Y:S05]  /*7160*/  @!P0 BRA `(.L_x_120) ;  /* 0xfffffffc00f08947 */ /* 0x004fea000383ffff */
[----:B------:R-:W-:Y:S05]  /*7170*/  BRA `(.L_x_121) ;  /* 0xffffffb400f87947 */ /* 0x000fea000383ffff */
.L_x_47:
[----:B------:R-:W-:-:S07]  /*7180*/  MOV R0, UR5 ;  /* 0x0000000500007c02 */ /* 0x000fce0008000f00 */
.L_x_122:
[----:B-1----:R1:W2:Y:S02]  /*7190*/  SYNCS.PHASECHK.TRANS64.TRYWAIT P0, [R0+URZ], R3 ;  /* 0x00000003000075a7 */ /* 0x0022a400080011ff */
[----:B--2---:R-:W-:Y:S05]  /*71a0*/  @!P0 NANOSLEEP.SYNCS 0x989680 ;  /* 0x009896800000895d */ /* 0x004fea0003900000 */
[----:B------:R-:W2:Y:S02]  /*71b0*/  @!P0 SYNCS.PHASECHK.TRANS64 P0, [R0+URZ], R3 ;  /* 0x00000003000085a7 */ /* 0x000ea400080010ff */
[----:B--2---:R-:W-:Y:S05]  /*71c0*/  @!P0 BRA `(.L_x_122) ;  /* 0xfffffffc00f08947 */ /* 0x004fea000383ffff */
[----:B------:R-:W-:Y:S05]  /*71d0*/  BRA `(.L_x_123) ;  /* 0xffffffb800047947 */ /* 0x000fea000383ffff */
.L_x_48:
[----:B------:R-:W-:-:S07]  /*71e0*/  MOV R0, UR5 ;  /* 0x0000000500007c02 */ /* 0x000fce0008000f00 */
.L_x_124:
[----:B-1----:R1:W2:Y:S02]  /*71f0*/  SYNCS.PHASECHK.TRANS64.TRYWAIT P0, [R0+URZ], R3 ;  /* 0x00000003000075a7 */ /* 0x0022a400080011ff */
[----:B--2---:R-:W-:Y:S05]  /*7200*/  @!P0 NANOSLEEP.SYNCS 0x989680 ;  /* 0x009896800000895d */ /* 0x004fea0003900000 */
[----:B------:R-:W2:Y:S02]  /*7210*/  @!P0 SYNCS.PHASECHK.TRANS64 P0, [R0+URZ], R3 ;  /* 0x00000003000085a7 */ /* 0x000ea400080010ff */
[----:B--2---:R-:W-:Y:S05]  /*7220*/  @!P0 BRA `(.L_x_124) ;  /* 0xfffffffc00f08947 */ /* 0x004fea000383ffff */
[----:B------:R-:W-:Y:S05]  /*7230*/  BRA `(.L_x_125) ;  /* 0xffffffb800107947 */ /* 0x000fea000383ffff */
.L_x_49:
[----:B------:R-:W-:-:S07]  /*7240*/  MOV R0, UR5 ;  /* 0x0000000500007c02 */ /* 0x000fce0008000f00 */
.L_x_126:
[----:B-1----:R1:W2:Y:S02]  /*7250*/  SYNCS.PHASECHK.TRANS64.TRYWAIT P0, [R0+URZ], R3 ;  /* 0x00000003000075a7 */ /* 0x0022a400080011ff */
[----:B--2---:R-:W-:Y:S05]  /*7260*/  @!P0 NANOSLEEP.SYNCS 0x989680 ;  /* 0x009896800000895d */ /* 0x004fea0003900000 */
[----:B------:R-:W2:Y:S02]  /*7270*/  @!P0 SYNCS.PHASECHK.TRANS64 P0, [R0+URZ], R3 ;  /* 0x00000003000085a7 */ /* 0x000ea400080010ff */
[----:B--2---:R-:W-:Y:S05]  /*7280*/  @!P0 BRA `(.L_x_126) ;  /* 0xfffffffc00f08947 */ /* 0x004fea000383ffff */
[----:B------:R-:W-:Y:S05]  /*7290*/  BRA `(.L_x_127) ;  /* 0xffffffb8001c7947 */ /* 0x000fea000383ffff */
.L_x_50:
[----:B------:R-:W-:-:S07]  /*72a0*/  MOV R0, UR5 ;  /* 0x0000000500007c02 */ /* 0x000fce0008000f00 */
.L_x_128:
[----:B-1----:R1:W2:Y:S02]  /*72b0*/  SYNCS.PHASECHK.TRANS64.TRYWAIT P0, [R0+URZ], R3 ;  /* 0x00000003000075a7 */ /* 0x0022a400080011ff */
[----:B--2---:R-:W-:Y:S05]  /*72c0*/  @!P0 NANOSLEEP.SYNCS 0x989680 ;  /* 0x009896800000895d */ /* 0x004fea0003900000 */
[----:B------:R-:W2:Y:S02]  /*72d0*/  @!P0 SYNCS.PHASECHK.TRANS64 P0, [R0+URZ], R3 ;  /* 0x00000003000085a7 */ /* 0x000ea400080010ff */
[----:B--2---:R-:W-:Y:S05]  /*72e0*/  @!P0 BRA `(.L_x_128) ;  /* 0xfffffffc00f08947 */ /* 0x004fea000383ffff */
[----:B------:R-:W-:Y:S05]  /*72f0*/  BRA `(.L_x_129) ;  /* 0xffffffb800287947 */ /* 0x000fea000383ffff */
.L_x_51:
[----:B------:R-:W-:-:S07]  /*7300*/  MOV R0, UR5 ;  /* 0x0000000500007c02 */ /* 0x000fce0008000f00 */
.L_x_130:
[----:B-1----:R1:W2:Y:S02]  /*7310*/  SYNCS.PHASECHK.TRANS64.TRYWAIT P0, [R0+URZ], R3 ;  /* 0x00000003000075a7 */ /* 0x0022a400080011ff */
[----:B--2---:R-:W-:Y:S05]  /*7320*/  @!P0 NANOSLEEP.SYNCS 0x989680 ;  /* 0x009896800000895d */ /* 0x004fea0003900000 */
[----:B------:R-:W2:Y:S02]  /*7330*/  @!P0 SYNCS.PHASECHK.TRANS64 P0, [R0+URZ], R3 ;  /* 0x00000003000085a7 */ /* 0x000ea400080010ff */
[----:B--2---:R-:W-:Y:S05]  /*7340*/  @!P0 BRA `(.L_x_130) ;  /* 0xfffffffc00f08947 */ /* 0x004fea000383ffff */
[----:B------:R-:W-:Y:S05]  /*7350*/  BRA `(.L_x_131) ;  /* 0xffffffb800347947 */ /* 0x000fea000383ffff */
.L_x_52:
[----:B------:R-:W-:-:S07]  /*7360*/  MOV R0, UR5 ;  /* 0x0000000500007c02 */ /* 0x000fce0008000f00 */
.L_x_132:
[----:B-1----:R1:W2:Y:S02]  /*7370*/  SYNCS.PHASECHK.TRANS64.TRYWAIT P0, [R0+URZ], R3 ;  /* 0x00000003000075a7 */ /* 0x0022a400080011ff */
[----:B--2---:R-:W-:Y:S05]  /*7380*/  @!P0 NANOSLEEP.SYNCS 0x989680 ;  /* 0x009896800000895d */ /* 0x004fea0003900000 */
[----:B------:R-:W2:Y:S02]  /*7390*/  @!P0 SYNCS.PHASECHK.TRANS64 P0, [R0+URZ], R3 ;  /* 0x00000003000085a7 */ /* 0x000ea400080010ff */
[----:B--2---:R-:W-:Y:S05]  /*73a0*/  @!P0 BRA `(.L_x_132) ;  /* 0xfffffffc00f08947 */ /* 0x004fea000383ffff */
[----:B------:R-:W-:Y:S05]  /*73b0*/  BRA `(.L_x_133) ;  /* 0xffffffb800407947 */ /* 0x000fea000383ffff */
.L_x_53:
[----:B------:R-:W-:-:S07]  /*73c0*/  MOV R0, UR5 ;  /* 0x0000000500007c02 */ /* 0x000fce0008000f00 */
.L_x_134:
[----:B-1----:R1:W2:Y:S02]  /*73d0*/  SYNCS.PHASECHK.TRANS64.TRYWAIT P0, [R0+URZ], R3 ;  /* 0x00000003000075a7 */ /* 0x0022a400080011ff */
[----:B--2---:R-:W-:Y:S05]  /*73e0*/  @!P0 NANOSLEEP.SYNCS 0x989680 ;  /* 0x009896800000895d */ /* 0x004fea0003900000 */
[----:B------:R-:W2:Y:S02]  /*73f0*/  @!P0 SYNCS.PHASECHK.TRANS64 P0, [R0+URZ], R3 ;  /* 0x00000003000085a7 */ /* 0x000ea400080010ff */
[----:B--2---:R-:W-:Y:S05]  /*7400*/  @!P0 BRA `(.L_x_134) ;  /* 0xfffffffc00f08947 */ /* 0x004fea000383ffff */
[----:B------:R-:W-:Y:S05]  /*7410*/  BRA `(.L_x_135) ;  /* 0xffffffb8004c7947 */ /* 0x000fea000383ffff */
.L_x_54:
[----:B------:R-:W-:-:S07]  /*7420*/  MOV R0, UR5 ;  /* 0x0000000500007c02 */ /* 0x000fce0008000f00 */
.L_x_136:
[----:B-1----:R1:W2:Y:S02]  /*7430*/  SYNCS.PHASECHK.TRANS64.TRYWAIT P0, [R0+URZ], R3 ;  /* 0x00000003000075a7 */ /* 0x0022a400080011ff */
[----:B--2---:R-:W-:Y:S05]  /*7440*/  @!P0 NANOSLEEP.SYNCS 0x989680 ;  /* 0x009896800000895d */ /* 0x004fea0003900000 */
[----:B------:R-:W2:Y:S02]  /*7450*/  @!P0 SYNCS.PHASECHK.TRANS64 P0, [R0+URZ], R3 ;  /* 0x00000003000085a7 */ /* 0x000ea400080010ff */
[----:B--2---:R-:W-:Y:S05]  /*7460*/  @!P0 BRA `(.L_x_136) ;  /* 0xfffffffc00f08947 */ /* 0x004fea000383ffff */
[----:B------:R-:W-:Y:S05]  /*7470*/  BRA `(.L_x_137) ;  /* 0xffffffb800587947 */ /* 0x000fea000383ffff */
.L_x_55:
[----:B------:R-:W-:-:S07]  /*7480*/  MOV R0, UR5 ;  /* 0x0000000500007c02 */ /* 0x000fce0008000f00 */
.L_x_138:
[----:B-1----:R1:W2:Y:S02]  /*7490*/  SYNCS.PHASECHK.TRANS64.TRYWAIT P0, [R0+URZ], R3 ;  /* 0x00000003000075a7 */ /* 0x0022a400080011ff */
[----:B--2---:R-:W-:Y:S05]  /*74a0*/  @!P0 NANOSLEEP.SYNCS 0x989680 ;  /* 0x009896800000895d */ /* 0x004fea0003900000 */
[----:B------:R-:W2:Y:S02]  /*74b0*/  @!P0 SYNCS.PHASECHK.TRANS64 P0, [R0+URZ], R3 ;  /* 0x00000003000085a7 */ /* 0x000ea400080010ff */
[----:B--2---:R-:W-:Y:S05]  /*74c0*/  @!P0 BRA `(.L_x_138) ;  /* 0xfffffffc00f08947 */ /* 0x004fea000383ffff */
[----:B------:R-:W-:Y:S05]  /*74d0*/  BRA `(.L_x_139) ;  /* 0xffffffb800647947 */ /* 0x000fea000383ffff */
.L_x_58:
[----:B--2---:R2:W3:Y:S02]  /*74e0*/  SYNCS.PHASECHK.TRANS64.TRYWAIT P0, [R2+URZ+0x150], R4 ;  /* 0x00015004020075a7 */ /* 0x0044e400080011ff */
[----:B---3--:R-:W-:Y:S05]  /*74f0*/  @!P0 NANOSLEEP.SYNCS 0x989680 ;  /* 0x009896800000895d */ /* 0x008fea0003900000 */
[----:B------:R-:W3:Y:S02]  /*7500*/  @!P0 SYNCS.PHASECHK.TRANS64 P0, [R2+URZ+0x150], R4 ;  /* 0x00015004020085a7 */ /* 0x000ee400080010ff */
[----:B---3--:R-:W-:Y:S05]  /*7510*/  @!P0 BRA `(.L_x_58) ;  /* 0xfffffffc00f08947 */ /* 0x008fea000383ffff */
[----:B------:R-:W-:Y:S05]  /*7520*/  BRA `(.L_x_140) ;  /* 0xffffffb800c07947 */ /* 0x000fea000383ffff */
.L_x_59:
[----:B------:R-:W-:-:S07]  /*7530*/  MOV R2, UR4 ;  /* 0x0000000400027c02 */ /* 0x000fce0008000f00 */
.L_x_141:
[----:B--2---:R2:W3:Y:S02]  /*7540*/  SYNCS.PHASECHK.TRANS64.TRYWAIT P0, [R2+URZ+0x100], R5 ;  /* 0x00010005020075a7 */ /* 0x0044e400080011ff */
[----:B---3--:R-:W-:Y:S05]  /*7550*/  @!P0 NANOSLEEP.SYNCS 0x989680 ;  /* 0x009896800000895d */ /* 0x008fea0003900000 */
[----:B------:R-:W3:Y:S02]  /*7560*/  @!P0 SYNCS.PHASECHK.TRANS64 P0, [R2+URZ+0x100], R5 ;  /* 0x00010005020085a7 */ /* 0x000ee400080010ff */
[----:B---3--:R-:W-:Y:S05]  /*7570*/  @!P0 BRA `(.L_x_141) ;  /* 0xfffffffc00f08947 */ /* 0x008fea000383ffff */
[----:B------:R-:W-:Y:S05]  /*7580*/  BRA `(.L_x_142) ;  /* 0xffffffb800d07947 */ /* 0x000fea000383ffff */
.L_x_60:
[----:B--2---:R2:W3:Y:S02]  /*7590*/  SYNCS.PHASECHK.TRANS64.TRYWAIT P1, [R2+URZ+0xf0], R4 ;  /* 0x0000f004020075a7 */ /* 0x0044e400080211ff */
[----:B---3--:R-:W-:Y:S05]  /*75a0*/  @!P1 NANOSLEEP.SYNCS 0x989680 ;  /* 0x009896800000995d */ /* 0x008fea0003900000 */
[----:B------:R-:W3:Y:S02]  /*75b0*/  @!P1 SYNCS.PHASECHK.TRANS64 P1, [R2+URZ+0xf0], R4 ;  /* 0x0000f004020095a7 */ /* 0x000ee400080210ff */
[----:B---3--:R-:W-:Y:S05]  /*75c0*/  @!P1 BRA `(.L_x_60) ;  /* 0xfffffffc00f09947 */ /* 0x008fea000383ffff */
[----:B------:R-:W-:Y:S05]  /*75d0*/  BRA `(.L_x_143) ;  /* 0xffffffbc00007947 */ /* 0x000fea000383ffff */
.L_x_63:
[----:B------:R-:W-:-:S07]  /*75e0*/  MOV R0, UR4 ;  /* 0x0000000400007c02 */ /* 0x000fce0008000f00 */
.L_x_144:
[----:B--2---:R2:W3:Y:S02]  /*75f0*/  SYNCS.PHASECHK.TRANS64.TRYWAIT P0, [R0+URZ+0x100], R2 ;  /* 0x00010002000075a7 */ /* 0x0044e400080011ff */
[----:B---3--:R-:W-:Y:S05]  /*7600*/  @!P0 NANOSLEEP.SYNCS 0x989680 ;  /* 0x009896800000895d */ /* 0x008fea0003900000 */
[----:B------:R-:W3:Y:S02]  /*7610*/  @!P0 SYNCS.PHASECHK.TRANS64 P0, [R0+URZ+0x100], R2 ;  /* 0x00010002000085a7 */ /* 0x000ee400080010ff */
[----:B---3--:R-:W-:Y:S05]  /*7620*/  @!P0 BRA `(.L_x_144) ;  /* 0xfffffffc00f08947 */ /* 0x008fea000383ffff */
[----:B------:R-:W-:Y:S05]  /*7630*/  BRA `(.L_x_62) ;  /* 0xffffffbc00547947 */ /* 0x000fea000383ffff */
.L_x_70:
[----:B-1----:R1:W2:Y:S02]  /*7640*/  SYNCS.PHASECHK.TRANS64.TRYWAIT P1, [R0+URZ+0xf0], R2 ;  /* 0x0000f002000075a7 */ /* 0x0022a400080211ff */
[----:B--2---:R-:W-:Y:S05]  /*7650*/  @!P1 NANOSLEEP.SYNCS 0x989680 ;  /* 0x009896800000995d */ /* 0x004fea0003900000 */
[----:B------:R-:W2:Y:S02]  /*7660*/  @!P1 SYNCS.PHASECHK.TRANS64 P1, [R0+URZ+0xf0], R2 ;  /* 0x0000f002000095a7 */ /* 0x000ea400080210ff */
[----:B--2---:R-:W-:Y:S05]  /*7670*/  @!P1 BRA `(.L_x_70) ;  /* 0xfffffffc00f09947 */ /* 0x004fea000383ffff */
[----:B------:R-:W-:Y:S05]  /*7680*/  BRA `(.L_x_145) ;  /* 0xffffffc000c87947 */ /* 0x000fea000383ffff */
.L_x_71:
[----:B------:R-:W-:-:S07]  /*7690*/  MOV R2, UR31 ;  /* 0x0000001f00027c02 */ /* 0x000fce0008000f00 */
.L_x_146:
[----:B-1----:R1:W2:Y:S02]  /*76a0*/  SYNCS.PHASECHK.TRANS64.TRYWAIT P0, [R2+URZ+0x130], R0 ;  /* 0x00013000020075a7 */ /* 0x0022a400080011ff */
[----:B--2---:R-:W-:Y:S05]  /*76b0*/  @!P0 NANOSLEEP.SYNCS 0x989680 ;  /* 0x009896800000895d */ /* 0x004fea0003900000 */
[----:B------:R-:W2:Y:S02]  /*76c0*/  @!P0 SYNCS.PHASECHK.TRANS64 P0, [R2+URZ+0x130], R0 ;  /* 0x00013000020085a7 */ /* 0x000ea400080010ff */
[----:B--2---:R-:W-:Y:S05]  /*76d0*/  @!P0 BRA `(.L_x_146) ;  /* 0xfffffffc00f08947 */ /* 0x004fea000383ffff */
[----:B------:R-:W-:Y:S05]  /*76e0*/  BRA `(.L_x_147) ;  /* 0xffffffc400187947 */ /* 0x000fea000383ffff */
.L_x_74:
[----:B------:R-:W-:Y:S07]  /*76f0*/  MOV R0, UR5 ;  /* 0x0000000500007c02 */ /* 0x000fee0008000f00 */
.L_x_148:
[----:B-1----:R1:W2:Y:S02]  /*7700*/  SYNCS.PHASECHK.TRANS64.TRYWAIT P0, [R0+URZ], R2 ;  /* 0x00000002000075a7 */ /* 0x0022a400080011ff */
[----:B--2---:R-:W-:Y:S05]  /*7710*/  @!P0 NANOSLEEP.SYNCS 0x989680 ;  /* 0x009896800000895d */ /* 0x004fea0003900000 */
[----:B------:R-:W2:Y:S02]  /*7720*/  @!P0 SYNCS.PHASECHK.TRANS64 P0, [R0+URZ], R2 ;  /* 0x00000002000085a7 */ /* 0x000ea400080010ff */
[----:B--2---:R-:W-:Y:S05]  /*7730*/  @!P0 BRA `(.L_x_148) ;  /* 0xfffffffc00f08947 */ /* 0x004fea000383ffff */
[----:B------:R-:W-:Y:S05]  /*7740*/  BRA `(.L_x_73) ;  /* 0xffffffc400347947 */ /* 0x000fea000383ffff */
.L_x_77:
[----:B------:R-:W-:-:S07]  /*7750*/  MOV R0, UR4 ;  /* 0x0000000400007c02 */ /* 0x000fce0008000f00 */
.L_x_149:
[----:B--2---:R2:W4:Y:S02]  /*7760*/  SYNCS.PHASECHK.TRANS64.TRYWAIT P0, [R0+URZ], R2 ;  /* 0x00000002000075a7 */ /* 0x00452400080011ff */
[----:B----4-:R-:W-:Y:S05]  /*7770*/  @!P0 NANOSLEEP.SYNCS 0x989680 ;  /* 0x009896800000895d */ /* 0x010fea0003900000 */
[----:B------:R-:W4:Y:S02]  /*7780*/  @!P0 SYNCS.PHASECHK.TRANS64 P0, [R0+URZ], R2 ;  /* 0x00000002000085a7 */ /* 0x000f2400080010ff */
[----:B----4-:R-:W-:Y:S05]  /*7790*/  @!P0 BRA `(.L_x_149) ;  /* 0xfffffffc00f08947 */ /* 0x010fea000383ffff */
[----:B------:R-:W-:Y:S05]  /*77a0*/  BRA `(.L_x_150) ;  /* 0xffffffc800107947 */ /* 0x000fea000383ffff */
.L_x_78:
[----:B------:R-:W-:-:S07]  /*77b0*/  MOV R0, UR5 ;  /* 0x0000000500007c02 */ /* 0x000fce0008000f00 */
.L_x_151:
[----:B-1----:R1:W2:Y:S02]  /*77c0*/  SYNCS.PHASECHK.TRANS64.TRYWAIT P0, [R0+URZ], R3 ;  /* 0x00000003000075a7 */ /* 0x0022a400080011ff */
[----:B--2---:R-:W-:Y:S05]  /*77d0*/  @!P0 NANOSLEEP.SYNCS 0x989680 ;  /* 0x009896800000895d */ /* 0x004fea0003900000 */
[----:B------:R-:W2:Y:S02]  /*77e0*/  @!P0 SYNCS.PHASECHK.TRANS64 P0, [R0+URZ], R3 ;  /* 0x00000003000085a7 */ /* 0x000ea400080010ff */
[----:B--2---:R-:W-:Y:S05]  /*77f0*/  @!P0 BRA `(.L_x_151) ;  /* 0xfffffffc00f08947 */ /* 0x004fea000383ffff */
[----:B------:R-:W-:Y:S05]  /*7800*/  BRA `(.L_x_152) ;  /* 0xffffffc8001c7947 */ /* 0x000fea000383ffff */
.L_x_79:
[----:B------:R-:W-:-:S07]  /*7810*/  MOV R0, UR5 ;  /* 0x0000000500007c02 */ /* 0x000fce0008000f00 */
.L_x_153:
[----:B-1----:R1:W2:Y:S02]  /*7820*/  SYNCS.PHASECHK.TRANS64.TRYWAIT P0, [R0+URZ], R3 ;  /* 0x00000003000075a7 */ /* 0x0022a400080011ff */
[----:B--2---:R-:W-:Y:S05]  /*7830*/  @!P0 NANOSLEEP.SYNCS 0x989680 ;  /* 0x009896800000895d */ /* 0x004fea0003900000 */
[----:B------:R-:W2:Y:S02]  /*7840*/  @!P0 SYNCS.PHASECHK.TRANS64 P0, [R0+URZ], R3 ;  /* 0x00000003000085a7 */ /* 0x000ea400080010ff */
[----:B--2---:R-:W-:Y:S05]  /*7850*/  @!P0 BRA `(.L_x_153) ;  /* 0xfffffffc00f08947 */ /* 0x004fea000383ffff */
[----:B------:R-:W-:Y:S05]  /*7860*/  BRA `(.L_x_154) ;  /* 0xffffffc800287947 */ /* 0x000fea000383ffff */
.L_x_80:
[----:B-1----:R-:W-:-:S07]  /*7870*/  MOV R0, UR4 ;  /* 0x0000000400007c02 */ /* 0x002fce0008000f00 */
.L_x_155:
[----:B-1----:R1:W2:Y:S02]  /*7880*/  SYNCS.PHASECHK.TRANS64.TRYWAIT P0, [R0+URZ], R2 ;  /* 0x00000002000075a7 */ /* 0x0022a400080011ff */
[----:B--2---:R-:W-:Y:S05]  /*7890*/  @!P0 NANOSLEEP.SYNCS 0x989680 ;  /* 0x009896800000895d */ /* 0x004fea0003900000 */
[----:B------:R-:W2:Y:S02]  /*78a0*/  @!P0 SYNCS.PHASECHK.TRANS64 P0, [R0+URZ], R2 ;  /* 0x00000002000085a7 */ /* 0x000ea400080010ff */
[----:B--2---:R-:W-:Y:S05]  /*78b0*/  @!P0 BRA `(.L_x_155) ;  /* 0xfffffffc00f08947 */ /* 0x004fea000383ffff */
[----:B------:R-:W-:Y:S05]  /*78c0*/  BRA `(.L_x_156) ;  /* 0xffffffc800347947 */ /* 0x000fea000383ffff */
.L_x_85:
[----:B--2---:R2:W3:Y:S02]  /*78d0*/  SYNCS.PHASECHK.TRANS64.TRYWAIT P0, [R3+URZ+0xf0], R0 ;  /* 0x0000f000030075a7 */ /* 0x0044e400080011ff */
[----:B---3--:R-:W-:Y:S05]  /*78e0*/  @!P0 NANOSLEEP.SYNCS 0x989680 ;  /* 0x009896800000895d */ /* 0x008fea0003900000 */
[----:B------:R-:W3:Y:S02]  /*78f0*/  @!P0 SYNCS.PHASECHK.TRANS64 P0, [R3+URZ+0xf0], R0 ;  /* 0x0000f000030085a7 */ /* 0x000ee400080010ff */
[----:B---3--:R-:W-:Y:S05]  /*7900*/  @!P0 BRA `(.L_x_85) ;  /* 0xfffffffc00f08947 */ /* 0x008fea000383ffff */
[----:B------:R-:W-:Y:S05]  /*7910*/  BRA `(.L_x_157) ;  /* 0xffffffcc005c7947 */ /* 0x000fea000383ffff */
.L_x_88:
[----:B--2---:R-:W-:Y:S07]  /*7920*/  MOV R0, UR17 ;  /* 0x0000001100007c02 */ /* 0x004fee0008000f00 */
.L_x_158:
[----:B--2---:R2:W3:Y:S02]  /*7930*/  SYNCS.PHASECHK.TRANS64.TRYWAIT P1, [R0+URZ+0xe8], R3 ;  /* 0x0000e803000075a7 */ /* 0x0044e400080211ff */
[----:B---3--:R-:W-:Y:S05]  /*7940*/  @!P1 NANOSLEEP.SYNCS 0x989680 ;  /* 0x009896800000995d */ /* 0x008fea0003900000 */
[----:B------:R-:W3:Y:S02]  /*7950*/  @!P1 SYNCS.PHASECHK.TRANS64 P1, [R0+URZ+0xe8], R3 ;  /* 0x0000e803000095a7 */ /* 0x000ee400080210ff */
[----:B---3--:R-:W-:Y:S05]  /*7960*/  @!P1 BRA `(.L_x_158) ;  /* 0xfffffffc00f09947 */ /* 0x008fea000383ffff */
[----:B------:R-:W-:Y:S05]  /*7970*/  BRA `(.L_x_87) ;  /* 0xffffffd000d07947 */ /* 0x000fea000383ffff */
.L_x_91:
[----:B--2---:R-:W-:Y:S07]  /*7980*/  MOV R0, UR17 ;  /* 0x0000001100007c02 */ /* 0x004fee0008000f00 */
.L_x_159:
[----:B--2---:R2:W3:Y:S02]  /*7990*/  SYNCS.PHASECHK.TRANS64.TRYWAIT P0, [R0+URZ+0xd8], R2 ;  /* 0x0000d802000075a7 */ /* 0x0044e400080011ff */
[----:B---3--:R-:W-:Y:S05]  /*79a0*/  @!P0 NANOSLEEP.SYNCS 0x989680 ;  /* 0x009896800000895d */ /* 0x008fea0003900000 */
[----:B------:R-:W3:Y:S02]  /*79b0*/  @!P0 SYNCS.PHASECHK.TRANS64 P0, [R0+URZ+0xd8], R2 ;  /* 0x0000d802000085a7 */ /* 0x000ee400080010ff */
[----:B---3--:R-:W-:Y:S05]  /*79c0*/  @!P0 BRA `(.L_x_159) ;  /* 0xfffffffc00f08947 */ /* 0x008fea000383ffff */
[----:B------:R-:W-:Y:S05]  /*79d0*/  BRA `(.L_x_160) ;  /* 0xffffffd400247947 */ /* 0x000fea000383ffff */
.L_x_94:
[----:B---3--:R3:W1:Y:S02]  /*79e0*/  SYNCS.PHASECHK.TRANS64.TRYWAIT P0, [R3+URZ+0xf0], R0 ;  /* 0x0000f000030075a7 */ /* 0x00866400080011ff */
[----:B-1----:R-:W-:Y:S05]  /*79f0*/  @!P0 NANOSLEEP.SYNCS 0x989680 ;  /* 0x009896800000895d */ /* 0x002fea0003900000 */
[----:B------:R-:W1:Y:S02]  /*7a00*/  @!P0 SYNCS.PHASECHK.TRANS64 P0, [R3+URZ+0xf0], R0 ;  /* 0x0000f000030085a7 */ /* 0x000e6400080010ff */
[----:B-1----:R-:W-:Y:S05]  /*7a10*/  @!P0 BRA `(.L_x_94) ;  /* 0xfffffffc00f08947 */ /* 0x002fea000383ffff */
[----:B------:R-:W-:Y:S05]  /*7a20*/  BRA `(.L_x_161) ;  /* 0xffffffd800707947 */ /* 0x000fea000383ffff */
.L_x_105:
[----:B-1----:R-:W-:Y:S04]  /*7a30*/  MOV R0, UR44 ;  /* 0x0000002c00007c02 */ /* 0x002fe80008000f00 */
[----:B------:R1:W2:Y:S03]  /*7a40*/  SYNCS.PHASECHK.TRANS64.TRYWAIT P1, [R0+URZ+0xd0], R4 ;  /* 0x0000d004000075a7 */ /* 0x0002a600080211ff */
[----:B--2---:R-:W-:Y:S05]  /*7a50*/  @!P1 NANOSLEEP.SYNCS 0x989680 ;  /* 0x009896800000995d */ /* 0x004fea0003900000 */
[----:B------:R-:W2:Y:S02]  /*7a60*/  @!P1 SYNCS.PHASECHK.TRANS64 P1, [R0+URZ+0xd0], R4 ;  /* 0x0000d004000095a7 */ /* 0x000ea400080210ff */
[----:B--2---:R-:W-:Y:S05]  /*7a70*/  @!P1 BRA `(.L_x_105) ;  /* 0xfffffffc00ec9947 */ /* 0x004fea000383ffff */
[----:B------:R-:W-:Y:S05]  /*7a80*/  BRA `(.L_x_104) ;  /* 0xffffffe400c07947 */ /* 0x000fea000383ffff */
.L_x_107:
[----:B------:R1:W1:Y:S02]  /*7a90*/  SYNCS.PHASECHK.TRANS64.TRYWAIT P1, [R22+URZ+0x110], R3 ;  /* 0x00011003160075a7 */ /* 0x00026400080211ff */
[----:B-1----:R-:W-:Y:S05]  /*7aa0*/  @!P1 NANOSLEEP.SYNCS 0x989680 ;  /* 0x009896800000995d */ /* 0x002fea0003900000 */
[----:B------:R-:W1:Y:S02]  /*7ab0*/  @!P1 SYNCS.PHASECHK.TRANS64 P1, [R22+URZ+0x110], R3 ;  /* 0x00011003160095a7 */ /* 0x000e6400080210ff */
[----:B-1----:R-:W-:Y:S05]  /*7ac0*/  @!P1 BRA `(.L_x_107) ;  /* 0xfffffffc00f09947 */ /* 0x002fea000383ffff */
[----:B------:R-:W-:Y:S05]  /*7ad0*/  BRA `(.L_x_106) ;  /* 0xffffffe400fc7947 */ /* 0x000fea000383ffff */
        .weak           $__internal_0_$__cuda_sm10x_tcgen05_guardrail_trap_col_being_dealloced_not_returned_by_alloc
        .type           $__internal_0_$__cuda_sm10x_tcgen05_guardrail_trap_col_being_dealloced_not_returned_by_alloc,@function
        .size           $__internal_0_$__cuda_sm10x_tcgen05_guardrail_trap_col_being_dealloced_not_returned_by_alloc,($__internal_1_$__cuda_sm10x_tcgen05_guardrail_trap_phase_invalid_during_alloc - $__internal_0_$__cuda_sm10x_tcgen05_guardrail_trap_col_being_dealloced_not_returned_by_alloc)
$__internal_0_$__cuda_sm10x_tcgen05_guardrail_trap_col_being_dealloced_not_returned_by_alloc:
[----:B------:R-:W-:Y:S05]  /*7ae0*/  BPT.TRAP 0x1 ;  /* 0x000000040000795c */ /* 0x000fea0000300000 */
[----:B------:R-:W-:-:S04]  /*7af0*/  HFMA2 R3, -RZ, RZ, 0, 0 ;  /* 0x00000000ff037431 */ /* 0x000fc800000001ff */
[----:B------:R-:W-:Y:S05]  /*7b00*/  RET.REL.NODEC R2 `(_ZN7cutlass13device_kernelINS_4gemm6kernel13GemmUniversalIN4cute5tupleIJiiiiEEENS1_10collective13CollectiveMmaINS1_35MainloopSm100TmaUmmaWarpSpecializedILi13ELi2ELi4ENS5_IJNS4_1CILi4EEENSA_ILi1EEESC_EEEEENS5_IJNSA_ILi64EEESF_NSA_ILi128EEEEEENS_12float_e4m3_tENS5_IJlSC_lEEESI_SJ_NS4_8TiledMMAINS4_8MMA_AtomIJNS4_10MMA_TraitsINS4_19SM100_MMA_F8F6F4_SSEJSI_SI_fSF_SF_NS4_17integral_constantINS4_4UMMA5MajorELSQ_0EEESR_NSO_INSP_7ScaleInELSS_0EEEST_EEEEEENS4_6LayoutINS5_IJSC_SC_SC_EEENS5_IJNSA_ILi0EEESY_SY_EEEEENS5_IJNS4_10UnderscoreES11_S11_EEEEENS4_13SM90_TMA_LOADENS4_14ComposedLayoutINS4_7SwizzleILi3ELi4ELi3EEENS4_18smem_ptr_flag_bitsILi8EEENSW_INS5_IJNSA_ILi8EEESG_EEENS5_IJSG_SC_EEEEEEEvNS4_8identityENS4_23SM90_TMA_LOAD_MULTICASTES1E_vS1F_EENS_8epilogue10collective18CollectiveEpilogueINS1I_23Sm100TmaWarpSpecializedILi1ELi1ELi32ELb0ELb0EEEJSH_NS5_IJNSW_ISF_SC_EES1N_EEESI_SJ_SI_SJ_NS1I_6fusion15FusionCallbacksIS1M_NS1P_17LinearCombinationISI_fSI_fLNS_15FloatRoundStyleE2EEESH_S1O_JEEENS4_5SM1004TMEM4LOAD26SM100_TMEM_LOAD_16dp32b32xES14_NS15_INS16_ILi2ELi4ELi3EEES19_NSW_INS5_IJS1A_SF_EEENS5_IJSF_SC_EEEEEEENS4_39AutoVectorizingCopyWithAssumedAlignmentILi128EEENS4_14SM90_TMA_STOREES23_S25_S25_EEEvvEEEEvNT_6ParamsE) ;  /* 0xffffff84023c7950 */ /* 0x000fea0003c3ffff */
        .weak           $__internal_1_$__cuda_sm10x_tcgen05_guardrail_trap_phase_invalid_during_alloc
        .type           $__internal_1_$__cuda_sm10x_tcgen05_guardrail_trap_phase_invalid_during_alloc,@function
        .size           $__internal_1_$__cuda_sm10x_tcgen05_guardrail_trap_phase_invalid_during_alloc,($__internal_2_$__cuda_sm10x_tcgen05_guardrail_trap_unallocated_columns_being_dealloced - $__internal_1_$__cuda_sm10x_tcgen05_guardrail_trap_phase_invalid_during_alloc)
$__internal_1_$__cuda_sm10x_tcgen05_guardrail_trap_phase_invalid_during_alloc:
[----:B------:R-:W-:Y:S05]  /*7b10*/  BPT.TRAP 0x1 ;  /* 0x000000040000795c */ /* 0x000fea0000300000 */
[----:B------:R-:W-:-:S04]  /*7b20*/  MOV R5, 0x0 ;  /* 0x0000000000057802 */ /* 0x000fc80000000f00 */
[----:B------:R-:W-:Y:S05]  /*7b30*/  RET.REL.NODEC R4 `(_ZN7cutlass13device_kernelINS_4gemm6kernel13GemmUniversalIN4cute5tupleIJiiiiEEENS1_10collective13CollectiveMmaINS1_35MainloopSm100TmaUmmaWarpSpecializedILi13ELi2ELi4ENS5_IJNS4_1CILi4EEENSA_ILi1EEESC_EEEEENS5_IJNSA_ILi64EEESF_NSA_ILi128EEEEEENS_12float_e4m3_tENS5_IJlSC_lEEESI_SJ_NS4_8TiledMMAINS4_8MMA_AtomIJNS4_10MMA_TraitsINS4_19SM100_MMA_F8F6F4_SSEJSI_SI_fSF_SF_NS4_17integral_constantINS4_4UMMA5MajorELSQ_0EEESR_NSO_INSP_7ScaleInELSS_0EEEST_EEEEEENS4_6LayoutINS5_IJSC_SC_SC_EEENS5_IJNSA_ILi0EEESY_SY_EEEEENS5_IJNS4_10UnderscoreES11_S11_EEEEENS4_13SM90_TMA_LOADENS4_14ComposedLayoutINS4_7SwizzleILi3ELi4ELi3EEENS4_18smem_ptr_flag_bitsILi8EEENSW_INS5_IJNSA_ILi8EEESG_EEENS5_IJSG_SC_EEEEEEEvNS4_8identityENS4_23SM90_TMA_LOAD_MULTICASTES1E_vS1F_EENS_8epilogue10collective18CollectiveEpilogueINS1I_23Sm100TmaWarpSpecializedILi1ELi1ELi32ELb0ELb0EEEJSH_NS5_IJNSW_ISF_SC_EES1N_EEESI_SJ_SI_SJ_NS1I_6fusion15FusionCallbacksIS1M_NS1P_17LinearCombinationISI_fSI_fLNS_15FloatRoundStyleE2EEESH_S1O_JEEENS4_5SM1004TMEM4LOAD26SM100_TMEM_LOAD_16dp32b32xES14_NS15_INS16_ILi2ELi4ELi3EEES19_NSW_INS5_IJS1A_SF_EEENS5_IJSF_SC_EEEEEEENS4_39AutoVectorizingCopyWithAssumedAlignmentILi128EEENS4_14SM90_TMA_STOREES23_S25_S25_EEEvvEEEEvNT_6ParamsE) ;  /* 0xffffff8404307950 */ /* 0x000fea0003c3ffff */
        .weak           $__internal_2_$__cuda_sm10x_tcgen05_guardrail_trap_unallocated_columns_being_dealloced
        .type           $__internal_2_$__cuda_sm10x_tcgen05_guardrail_trap_unallocated_columns_being_dealloced,@function
        .size           $__internal_2_$__cuda_sm10x_tcgen05_guardrail_trap_unallocated_columns_being_dealloced,(.L_x_163 - $__internal_2_$__cuda_sm10x_tcgen05_guardrail_trap_unallocated_columns_being_dealloced)
$__internal_2_$__cuda_sm10x_tcgen05_guardrail_trap_unallocated_columns_being_dealloced:
[----:B------:R-:W-:Y:S05]  /*7b40*/  BPT.TRAP 0x1 ;  /* 0x000000040000795c */ /* 0x000fea0000300000 */
[----:B------:R-:W-:-:S04]  /*7b50*/  HFMA2 R3, -RZ, RZ, 0, 0 ;  /* 0x00000000ff037431 */ /* 0x000fc800000001ff */
[----:B------:R-:W-:Y:S05]  /*7b60*/  RET.REL.NODEC R2 `(_ZN7cutlass13device_kernelINS_4gemm6kernel13GemmUniversalIN4cute5tupleIJiiiiEEENS1_10collective13CollectiveMmaINS1_35MainloopSm100TmaUmmaWarpSpecializedILi13ELi2ELi4ENS5_IJNS4_1CILi4EEENSA_ILi1EEESC_EEEEENS5_IJNSA_ILi64EEESF_NSA_ILi128EEEEEENS_12float_e4m3_tENS5_IJlSC_lEEESI_SJ_NS4_8TiledMMAINS4_8MMA_AtomIJNS4_10MMA_TraitsINS4_19SM100_MMA_F8F6F4_SSEJSI_SI_fSF_SF_NS4_17integral_constantINS4_4UMMA5MajorELSQ_0EEESR_NSO_INSP_7ScaleInELSS_0EEEST_EEEEEENS4_6LayoutINS5_IJSC_SC_SC_EEENS5_IJNSA_ILi0EEESY_SY_EEEEENS5_IJNS4_10UnderscoreES11_S11_EEEEENS4_13SM90_TMA_LOADENS4_14ComposedLayoutINS4_7SwizzleILi3ELi4ELi3EEENS4_18smem_ptr_flag_bitsILi8EEENSW_INS5_IJNSA_ILi8EEESG_EEENS5_IJSG_SC_EEEEEEEvNS4_8identityENS4_23SM90_TMA_LOAD_MULTICASTES1E_vS1F_EENS_8epilogue10collective18CollectiveEpilogueINS1I_23Sm100TmaWarpSpecializedILi1ELi1ELi32ELb0ELb0EEEJSH_NS5_IJNSW_ISF_SC_EES1N_EEESI_SJ_SI_SJ_NS1I_6fusion15FusionCallbacksIS1M_NS1P_17LinearCombinationISI_fSI_fLNS_15FloatRoundStyleE2EEESH_S1O_JEEENS4_5SM1004TMEM4LOAD26SM100_TMEM_LOAD_16dp32b32xES14_NS15_INS16_ILi2ELi4ELi3EEES19_NSW_INS5_IJS1A_SF_EEENS5_IJSF_SC_EEEEEEENS4_39AutoVectorizingCopyWithAssumedAlignmentILi128EEENS4_14SM90_TMA_STOREES23_S25_S25_EEEvvEEEEvNT_6ParamsE) ;  /* 0xffffff8402247950 */ /* 0x000fea0003c3ffff */
.L_x_162:
[----:B------:R-:W-:-:S00]  /*7b70*/  BRA `(.L_x_162) ;  /* 0xfffffffc00fc7947 */ /* 0x000fc0000383ffff */
[----:B------:R-:W-:-:S00]  /*7b80*/  NOP ;  /* 0x0000000000007918 */ /* 0x000fc00000000000 */
[----:B------:R-:W-:-:S00]  /*7b90*/  NOP ;  /* 0x0000000000007918 */ /* 0x000fc00000000000 */
[----:B------:R-:W-:-:S00]  /*7ba0*/  NOP ;  /* 0x0000000000007918 */ /* 0x000fc00000000000 */
[----:B------:R-:W-:-:S00]  /*7bb0*/  NOP ;  /* 0x0000000000007918 */ /* 0x000fc00000000000 */
[----:B------:R-:W-:-:S00]  /*7bc0*/  NOP ;  /* 0x0000000000007918 */ /* 0x000fc00000000000 */
[----:B------:R-:W-:-:S00]  /*7bd0*/  NOP ;  /* 0x0000000000007918 */ /* 0x000fc00000000000 */
[----:B------:R-:W-:-:S00]  /*7be0*/  NOP ;  /* 0x0000000000007918 */ /* 0x000fc00000000000 */
[----:B------:R-:W-:-:S00]  /*7bf0*/  NOP ;  /* 0x0000000000007918 */ /* 0x000fc00000000000 */
.L_x_163:


//--------------------- .nv.global.init           --------------------------
	.section	.nv.global.init,"aw",@progbits
.nv.global.init:
	.type		$str$27,@object
	.size		$str$27,($str$28 - $str$27)
$str$27:
        /*0000*/ 	.byte	0x28, 0x61, 0x64, 0x64, 0x72, 0x65, 0x73, 0x73, 0x20, 0x26, 0x20, 0x6d, 0x61, 0x73, 0x6b, 0x29
        /*0010*/ 	.byte	0x20, 0x3d, 0x3d, 0x20, 0x30, 0x00
	.type		$str$28,@object
	.size		$str$28,($str$26 - $str$28)
$str$28:
        /*0016*/ 	.byte	0x2f, 0x74, 0x6d, 0x70, 0x2f, 0x63, 0x75, 0x74, 0x6c, 0x61, 0x73, 0x73, 0x5f, 0x73, 0x77, 0x65
        /*0026*/ 	.byte	0x65, 0x70, 0x5f, 0x73, 0x72, 0x63, 0x2f, 0x69, 0x6e, 0x63, 0x6c, 0x75, 0x64, 0x65, 0x2f, 0x63
        /*0036*/ 	.byte	0x75, 0x74, 0x65, 0x2f, 0x70, 0x6f, 0x69, 0x6e, 0x74, 0x65, 0x72, 0x5f, 0x66, 0x6c, 0x61, 0x67
        /*0046*/ 	.byte	0x67, 0x65, 0x64, 0x2e, 0x68, 0x70, 0x70, 0x00
	.type		$str$26,@object
	.size		$str$26,($str$25 - $str$26)
$str$26:
        /*004e*/ 	.byte	0x2f, 0x74, 0x6d, 0x70, 0x2f, 0x63, 0x75, 0x74, 0x6c, 0x61, 0x73, 0x73, 0x5f, 0x73, 0x77, 0x65
        /*005e*/ 	.byte	0x65, 0x70, 0x5f, 0x73, 0x72, 0x63, 0x2f, 0x69, 0x6e, 0x63, 0x6c, 0x75, 0x64, 0x65, 0x2f, 0x63
        /*006e*/ 	.byte	0x75, 0x74, 0x65, 0x2f, 0x61, 0x74, 0x6f, 0x6d, 0x2f, 0x63, 0x6f, 0x70, 0x79, 0x5f, 0x74, 0x72
        /*007e*/ 	.byte	0x61, 0x69, 0x74, 0x73, 0x5f, 0x73, 0x6d, 0x31, 0x30, 0x30, 0x2e, 0x68, 0x70, 0x70, 0x00
	.type		$str$25,@object
	.size		$str$25,(__unnamed_1 - $str$25)
$str$25:
        /*008d*/ 	.byte	0x28, 0x28, 0x75, 0x69, 0x6e, 0x74, 0x33, 0x32, 0x5f, 0x74, 0x28, 0x74, 0x68, 0x72, 0x65, 0x61
        /*009d*/ 	.byte	0x64, 0x49, 0x64, 0x78, 0x2e, 0x78, 0x29, 0x20, 0x2f, 0x20, 0x33, 0x32, 0x29, 0x20, 0x25, 0x20
        /*00ad*/ 	.byte	0x34, 0x29, 0x20, 0x3d, 0x3d, 0x20, 0x28, 0x28, 0x28, 0x74, 0x6d, 0x65, 0x6d, 0x5f, 0x61, 0x64
        /*00bd*/ 	.byte	0x64, 0x72, 0x20, 0x3e, 0x3e, 0x20, 0x31, 0x36, 0x29, 0x20, 0x2f, 0x20, 0x33, 0x32, 0x29, 0x20
        /*00cd*/ 	.byte	0x25, 0x20, 0x34, 0x29, 0x00
	.type		__unnamed_1,@object
	.size		__unnamed_1,(__unnamed_2 - __unnamed_1)
__unnamed_1:
        /*00d2*/ 	.byte	0x61, 0x75, 0x74, 0x6f, 0x20, 0x63, 0x75, 0x74, 0x65, 0x3a, 0x3a, 0x61, 0x73, 0x5f, 0x70, 0x6f
        /* <DEDUP_REMOVED lines=24> */
        /*0262*/ 	.byte	0x3c, 0x34, 0x30, 0x39, 0x36, 0x3e, 0x3e, 0x3e, 0x3e, 0x5d, 0x00
	.type		__unnamed_2,@object
	.size		__unnamed_2,(.L_2 - __unnamed_2)
__unnamed_2:
        /* <DEDUP_REMOVED lines=40> */
        /*04ed*/ 	.byte	0x74, 0x65, 0x3a, 0x3a, 0x43, 0x3c, 0x30, 0x3e, 0x3e, 0x3e, 0x3e, 0x5d, 0x00
.L_2:


//--------------------- .nv.shared._ZN7cutlass13device_kernelINS_4gemm6kernel13GemmUniversalIN4cute5tupleIJiiiiEEENS1_10collective13CollectiveMmaINS1_35MainloopSm100TmaUmmaWarpSpecializedILi13ELi2ELi4ENS5_IJNS4_1CILi4EEENSA_ILi1EEESC_EEEEENS5_IJNSA_ILi64EEESF_NSA_ILi128EEEEEENS_12float_e4m3_tENS5_IJlSC_lEEESI_SJ_NS4_8TiledMMAINS4_8MMA_AtomIJNS4_10MMA_TraitsINS4_19SM100_MMA_F8F6F4_SSEJSI_SI_fSF_SF_NS4_17integral_constantINS4_4UMMA5MajorELSQ_0EEESR_NSO_INSP_7ScaleInELSS_0EEEST_EEEEEENS4_6LayoutINS5_IJSC_SC_SC_EEENS5_IJNSA_ILi0EEESY_SY_EEEEENS5_IJNS4_10UnderscoreES11_S11_EEEEENS4_13SM90_TMA_LOADENS4_14ComposedLayoutINS4_7SwizzleILi3ELi4ELi3EEENS4_18smem_ptr_flag_bitsILi8EEENSW_INS5_IJNSA_ILi8EEESG_EEENS5_IJSG_SC_EEEEEEEvNS4_8identityENS4_23SM90_TMA_LOAD_MULTICASTES1E_vS1F_EENS_8epilogue10collective18CollectiveEpilogueINS1I_23Sm100TmaWarpSpecializedILi1ELi1ELi32ELb0ELb0EEEJSH_NS5_IJNSW_ISF_SC_EES1N_EEESI_SJ_SI_SJ_NS1I_6fusion15FusionCallbacksIS1M_NS1P_17LinearCombinationISI_fSI_fLNS_15FloatRoundStyleE2EEESH_S1O_JEEENS4_5SM1004TMEM4LOAD26SM100_TMEM_LOAD_16dp32b32xES14_NS15_INS16_ILi2ELi4ELi3EEES19_NSW_INS5_IJS1A_SF_EEENS5_IJSF_SC_EEEEEEENS4_39AutoVectorizingCopyWithAssumedAlignmentILi128EEENS4_14SM90_TMA_STOREES23_S25_S25_EEEvvEEEEvNT_6ParamsE --------------------------
	.section	.nv.shared._ZN7cutlass13device_kernelINS_4gemm6kernel13GemmUniversalIN4cute5tupleIJiiiiEEENS1_10collective13CollectiveMmaINS1_35MainloopSm100TmaUmmaWarpSpecializedILi13ELi2ELi4ENS5_IJNS4_1CILi4EEENSA_ILi1EEESC_EEEEENS5_IJNSA_ILi64EEESF_NSA_ILi128EEEEEENS_12float_e4m3_tENS5_IJlSC_lEEESI_SJ_NS4_8TiledMMAINS4_8MMA_AtomIJNS4_10MMA_TraitsINS4_19SM100_MMA_F8F6F4_SSEJSI_SI_fSF_SF_NS4_17integral_constantINS4_4UMMA5MajorELSQ_0EEESR_NSO_INSP_7ScaleInELSS_0EEEST_EEEEEENS4_6LayoutINS5_IJSC_SC_SC_EEENS5_IJNSA_ILi0EEESY_SY_EEEEENS5_IJNS4_10UnderscoreES11_S11_EEEEENS4_13SM90_TMA_LOADENS4_14ComposedLayoutINS4_7SwizzleILi3ELi4ELi3EEENS4_18smem_ptr_flag_bitsILi8EEENSW_INS5_IJNSA_ILi8EEESG_EEENS5_IJSG_SC_EEEEEEEvNS4_8identityENS4_23SM90_TMA_LOAD_MULTICASTES1E_vS1F_EENS_8epilogue10collective18CollectiveEpilogueINS1I_23Sm100TmaWarpSpecializedILi1ELi1ELi32ELb0ELb0EEEJSH_NS5_IJNSW_ISF_SC_EES1N_EEESI_SJ_SI_SJ_NS1I_6fusion15FusionCallbacksIS1M_NS1P_17LinearCombinationISI_fSI_fLNS_15FloatRoundStyleE2EEESH_S1O_JEEENS4_5SM1004TMEM4LOAD26SM100_TMEM_LOAD_16dp32b32xES14_NS15_INS16_ILi2ELi4ELi3EEES19_NSW_INS5_IJS1A_SF_EEENS5_IJSF_SC_EEEEEEENS4_39AutoVectorizingCopyWithAssumedAlignmentILi128EEENS4_14SM90_TMA_STOREES23_S25_S25_EEEvvEEEEvNT_6ParamsE,"aw",@nobits
	.sectionflags	@""
	.align	16
	.zero		1024


//--------------------- .nv.shared.reserved.0     --------------------------
	.section	.nv.shared.reserved.0,"aw",@nobits
	.weak		__nv_reservedSMEM_offset_0_alias
	.size		__nv_reservedSMEM_offset_0_alias, 0, 64
	.other		__nv_reservedSMEM_offset_0_alias,@"STO_CUDA_RESERVED_SHARED STV_DEFAULT"
__nv_reservedSMEM_offset_0_alias:
	.zero		0
.nv.shared.reserved.0:
	.zero		64
	.weak		__nv_reservedSMEM_tcgen05_partition
	.type		__nv_reservedSMEM_tcgen05_partition,@object
	.size		__nv_reservedSMEM_tcgen05_partition,(.L_0 - __nv_reservedSMEM_tcgen05_partition)
__nv_reservedSMEM_tcgen05_partition:
	.zero		32
.L_0:


//--------------------- .nv.global                --------------------------
	.section	.nv.global,"aw",@nobits
.nv.global:
	.type		_ZN40_INTERNAL_d8b88f11_4_k_cu_c74ddd37_318584cute1_E,@object
	.size		_ZN40_INTERNAL_d8b88f11_4_k_cu_c74ddd37_318584cute1_E,(_ZN40_INTERNAL_d8b88f11_4_k_cu_c74ddd37_318584cuda3std3__45__cpo6cbeginE - _ZN40_INTERNAL_d8b88f11_4_k_cu_c74ddd37_318584cute1_E)
_ZN40_INTERNAL_d8b88f11_4_k_cu_c74ddd37_318584cute1_E:
	.zero		1
	.type		_ZN40_INTERNAL_d8b88f11_4_k_cu_c74ddd37_318584cuda3std3__45__cpo6cbeginE,@object
	.size		_ZN40_INTERNAL_d8b88f11_4_k_cu_c74ddd37_318584cuda3std3__45__cpo6cbeginE,(_ZN40_INTERNAL_d8b88f11_4_k_cu_c74ddd37_318584cuda3std3__48in_placeE - _ZN40_INTERNAL_d8b88f11_4_k_cu_c74ddd37_318584cuda3std3__45__cpo6cbeginE)
_ZN40_INTERNAL_d8b88f11_4_k_cu_c74ddd37_318584cuda3std3__45__cpo6cbeginE:
	.zero		1
	.type		_ZN40_INTERNAL_d8b88f11_4_k_cu_c74ddd37_318584cuda3std3__48in_placeE,@object
	.size		_ZN40_INTERNAL_d8b88f11_4_k_cu_c74ddd37_318584cuda3std3__48in_placeE,(_ZN40_INTERNAL_d8b88f11_4_k_cu_c74ddd37_318584cuda3std6ranges3__45__cpo9iter_moveE - _ZN40_INTERNAL_d8b88f11_4_k_cu_c74ddd37_318584cuda3std3__48in_placeE)
_ZN40_INTERNAL_d8b88f11_4_k_cu_c74ddd37_318584cuda3std3__48in_placeE:
	.zero		1
	.type		_ZN40_INTERNAL_d8b88f11_4_k_cu_c74ddd37_318584cuda3std6ranges3__45__cpo9iter_moveE,@object
	.size		_ZN40_INTERNAL_d8b88f11_4_k_cu_c74ddd37_318584cuda3std6ranges3__45__cpo9iter_moveE,(_ZN40_INTERNAL_d8b88f11_4_k_cu_c74ddd37_318584cuda3std3__45__cpo5beginE - _ZN40_INTERNAL_d8b88f11_4_k_cu_c74ddd37_318584cuda3std6ranges3__45__cpo9iter_moveE)
_ZN40_INTERNAL_d8b88f11_4_k_cu_c74ddd37_318584cuda3std6ranges3__45__cpo9iter_moveE:
	.zero		1
	.type		_ZN40_INTERNAL_d8b88f11_4_k_cu_c74ddd37_318584cuda3std3__45__cpo5beginE,@object
	.size		_ZN40_INTERNAL_d8b88f11_4_k_cu_c74ddd37_318584cuda3std3__45__cpo5beginE,(_ZN40_INTERNAL_d8b88f11_4_k_cu_c74ddd37_318584cuda3std3__442_GLOBAL__N__d8b88f11_4_k_cu_c74ddd37_318586ignoreE - _ZN40_INTERNAL_d8b88f11_4_k_cu_c74ddd37_318584cuda3std3__45__cpo5beginE)
_ZN40_INTERNAL_d8b88f11_4_k_cu_c74ddd37_318584cuda3std3__45__cpo5beginE:
	.zero		1
	.type		_ZN40_INTERNAL_d8b88f11_4_k_cu_c74ddd37_318584cuda3std3__442_GLOBAL__N__d8b88f11_4_k_cu_c74ddd37_318586ignoreE,@object
	.size		_ZN40_INTERNAL_d8b88f11_4_k_cu_c74ddd37_318584cuda3std3__442_GLOBAL__N__d8b88f11_4_k_cu_c74ddd37_318586ignoreE,(_ZN40_INTERNAL_d8b88f11_4_k_cu_c74ddd37_318584cute7productE - _ZN40_INTERNAL_d8b88f11_4_k_cu_c74ddd37_318584cuda3std3__442_GLOBAL__N__d8b88f11_4_k_cu_c74ddd37_318586ignoreE)
_ZN40_INTERNAL_d8b88f11_4_k_cu_c74ddd37_318584cuda3std3__442_GLOBAL__N__d8b88f11_4_k_cu_c74ddd37_318586ignoreE:
	.zero		1
	.type		_ZN40_INTERNAL_d8b88f11_4_k_cu_c74ddd37_318584cute7productE,@object
	.size		_ZN40_INTERNAL_d8b88f11_4_k_cu_c74ddd37_318584cute7productE,(_ZN40_INTERNAL_d8b88f11_4_k_cu_c74ddd37_318584cuda3std3__45__cpo3endE - _ZN40_INTERNAL_d8b88f11_4_k_cu_c74ddd37_318584cute7productE)
_ZN40_INTERNAL_d8b88f11_4_k_cu_c74ddd37_318584cute7productE:
	.zero		1
	.type		_ZN40_INTERNAL_d8b88f11_4_k_cu_c74ddd37_318584cuda3std3__45__cpo3endE,@object
	.size		_ZN40_INTERNAL_d8b88f11_4_k_cu_c74ddd37_318584cuda3std3__45__cpo3endE,(_ZN40_INTERNAL_d8b88f11_4_k_cu_c74ddd37_318584cuda3std3__419piecewise_constructE - _ZN40_INTERNAL_d8b88f11_4_k_cu_c74ddd37_318584cuda3std3__45__cpo3endE)
_ZN40_INTERNAL_d8b88f11_4_k_cu_c74ddd37_318584cuda3std3__45__cpo3endE:
	.zero		1
	.type		_ZN40_INTERNAL_d8b88f11_4_k_cu_c74ddd37_318584cuda3std3__419piecewise_constructE,@object
	.size		_ZN40_INTERNAL_d8b88f11_4_k_cu_c74ddd37_318584cuda3std3__419piecewise_constructE,(_ZN40_INTERNAL_d8b88f11_4_k_cu_c74ddd37_318584cuda3std3__45__cpo4cendE - _ZN40_INTERNAL_d8b88f11_4_k_cu_c74ddd37_318584cuda3std3__419piecewise_constructE)
_ZN40_INTERNAL_d8b88f11_4_k_cu_c74ddd37_318584cuda3std3__419piecewise_constructE:
	.zero		1
	.type		_ZN40_INTERNAL_d8b88f11_4_k_cu_c74ddd37_318584cuda3std3__45__cpo4cendE,@object
	.size		_ZN40_INTERNAL_d8b88f11_4_k_cu_c74ddd37_318584cuda3std3__45__cpo4cendE,(_ZN40_INTERNAL_d8b88f11_4_k_cu_c74ddd37_318584cuda3std6ranges3__45__cpo4swapE - _ZN40_INTERNAL_d8b88f11_4_k_cu_c74ddd37_318584cuda3std3__45__cpo4cendE)
_ZN40_INTERNAL_d8b88f11_4_k_cu_c74ddd37_318584cuda3std3__45__cpo4cendE:
	.zero		1
	.type		_ZN40_INTERNAL_d8b88f11_4_k_cu_c74ddd37_318584cuda3std6ranges3__45__cpo4swapE,@object
	.size		_ZN40_INTERNAL_d8b88f11_4_k_cu_c74ddd37_318584cuda3std6ranges3__45__cpo4swapE,(.L_10 - _ZN40_INTERNAL_d8b88f11_4_k_cu_c74ddd37_318584cuda3std6ranges3__45__cpo4swapE)
_ZN40_INTERNAL_d8b88f11_4_k_cu_c74ddd37_318584cuda3std6ranges3__45__cpo4swapE:
	.zero		1
.L_10:


//--------------------- .nv.constant0._ZN7cutlass13device_kernelINS_4gemm6kernel13GemmUniversalIN4cute5tupleIJiiiiEEENS1_10collective13CollectiveMmaINS1_35MainloopSm100TmaUmmaWarpSpecializedILi13ELi2ELi4ENS5_IJNS4_1CILi4EEENSA_ILi1EEESC_EEEEENS5_IJNSA_ILi64EEESF_NSA_ILi128EEEEEENS_12float_e4m3_tENS5_IJlSC_lEEESI_SJ_NS4_8TiledMMAINS4_8MMA_AtomIJNS4_10MMA_TraitsINS4_19SM100_MMA_F8F6F4_SSEJSI_SI_fSF_SF_NS4_17integral_constantINS4_4UMMA5MajorELSQ_0EEESR_NSO_INSP_7ScaleInELSS_0EEEST_EEEEEENS4_6LayoutINS5_IJSC_SC_SC_EEENS5_IJNSA_ILi0EEESY_SY_EEEEENS5_IJNS4_10UnderscoreES11_S11_EEEEENS4_13SM90_TMA_LOADENS4_14ComposedLayoutINS4_7SwizzleILi3ELi4ELi3EEENS4_18smem_ptr_flag_bitsILi8EEENSW_INS5_IJNSA_ILi8EEESG_EEENS5_IJSG_SC_EEEEEEEvNS4_8identityENS4_23SM90_TMA_LOAD_MULTICASTES1E_vS1F_EENS_8epilogue10collective18CollectiveEpilogueINS1I_23Sm100TmaWarpSpecializedILi1ELi1ELi32ELb0ELb0EEEJSH_NS5_IJNSW_ISF_SC_EES1N_EEESI_SJ_SI_SJ_NS1I_6fusion15FusionCallbacksIS1M_NS1P_17LinearCombinationISI_fSI_fLNS_15FloatRoundStyleE2EEESH_S1O_JEEENS4_5SM1004TMEM4LOAD26SM100_TMEM_LOAD_16dp32b32xES14_NS15_INS16_ILi2ELi4ELi3EEES19_NSW_INS5_IJS1A_SF_EEENS5_IJSF_SC_EEEEEEENS4_39AutoVectorizingCopyWithAssumedAlignmentILi128EEENS4_14SM90_TMA_STOREES23_S25_S25_EEEvvEEEEvNT_6ParamsE --------------------------
	.section	.nv.constant0._ZN7cutlass13device_kernelINS_4gemm6kernel13GemmUniversalIN4cute5tupleIJiiiiEEENS1_10collective13CollectiveMmaINS1_35MainloopSm100TmaUmmaWarpSpecializedILi13ELi2ELi4ENS5_IJNS4_1CILi4EEENSA_ILi1EEESC_EEEEENS5_IJNSA_ILi64EEESF_NSA_ILi128EEEEEENS_12float_e4m3_tENS5_IJlSC_lEEESI_SJ_NS4_8TiledMMAINS4_8MMA_AtomIJNS4_10MMA_TraitsINS4_19SM100_MMA_F8F6F4_SSEJSI_SI_fSF_SF_NS4_17integral_constantINS4_4UMMA5MajorELSQ_0EEESR_NSO_INSP_7ScaleInELSS_0EEEST_EEEEEENS4_6LayoutINS5_IJSC_SC_SC_EEENS5_IJNSA_ILi0EEESY_SY_EEEEENS5_IJNS4_10UnderscoreES11_S11_EEEEENS4_13SM90_TMA_LOADENS4_14ComposedLayoutINS4_7SwizzleILi3ELi4ELi3EEENS4_18smem_ptr_flag_bitsILi8EEENSW_INS5_IJNSA_ILi8EEESG_EEENS5_IJSG_SC_EEEEEEEvNS4_8identityENS4_23SM90_TMA_LOAD_MULTICASTES1E_vS1F_EENS_8epilogue10collective18CollectiveEpilogueINS1I_23Sm100TmaWarpSpecializedILi1ELi1ELi32ELb0ELb0EEEJSH_NS5_IJNSW_ISF_SC_EES1N_EEESI_SJ_SI_SJ_NS1I_6fusion15FusionCallbacksIS1M_NS1P_17LinearCombinationISI_fSI_fLNS_15FloatRoundStyleE2EEESH_S1O_JEEENS4_5SM1004TMEM4LOAD26SM100_TMEM_LOAD_16dp32b32xES14_NS15_INS16_ILi2ELi4ELi3EEES19_NSW_INS5_IJS1A_SF_EEENS5_IJSF_SC_EEEEEEENS4_39AutoVectorizingCopyWithAssumedAlignmentILi128EEENS4_14SM90_TMA_STOREES23_S25_S25_EEEvvEEEEvNT_6ParamsE,"a",@progbits
	.sectionflags	@""
	.align	4
.nv.constant0._ZN7cutlass13device_kernelINS_4gemm6kernel13GemmUniversalIN4cute5tupleIJiiiiEEENS1_10collective13CollectiveMmaINS1_35MainloopSm100TmaUmmaWarpSpecializedILi13ELi2ELi4ENS5_IJNS4_1CILi4EEENSA_ILi1EEESC_EEEEENS5_IJNSA_ILi64EEESF_NSA_ILi128EEEEEENS_12float_e4m3_tENS5_IJlSC_lEEESI_SJ_NS4_8TiledMMAINS4_8MMA_AtomIJNS4_10MMA_TraitsINS4_19SM100_MMA_F8F6F4_SSEJSI_SI_fSF_SF_NS4_17integral_constantINS4_4UMMA5MajorELSQ_0EEESR_NSO_INSP_7ScaleInELSS_0EEEST_EEEEEENS4_6LayoutINS5_IJSC_SC_SC_EEENS5_IJNSA_ILi0EEESY_SY_EEEEENS5_IJNS4_10UnderscoreES11_S11_EEEEENS4_13SM90_TMA_LOADENS4_14ComposedLayoutINS4_7SwizzleILi3ELi4ELi3EEENS4_18smem_ptr_flag_bitsILi8EEENSW_INS5_IJNSA_ILi8EEESG_EEENS5_IJSG_SC_EEEEEEEvNS4_8identityENS4_23SM90_TMA_LOAD_MULTICASTES1E_vS1F_EENS_8epilogue10collective18CollectiveEpilogueINS1I_23Sm100TmaWarpSpecializedILi1ELi1ELi32ELb0ELb0EEEJSH_NS5_IJNSW_ISF_SC_EES1N_EEESI_SJ_SI_SJ_NS1I_6fusion15FusionCallbacksIS1M_NS1P_17LinearCombinationISI_fSI_fLNS_15FloatRoundStyleE2EEESH_S1O_JEEENS4_5SM1004TMEM4LOAD26SM100_TMEM_LOAD_16dp32b32xES14_NS15_INS16_ILi2ELi4ELi3EEES19_NSW_INS5_IJS1A_SF_EEENS5_IJSF_SC_EEEEEEENS4_39AutoVectorizingCopyWithAssumedAlignmentILi128EEENS4_14SM90_TMA_STOREES23_S25_S25_EEEvvEEEEvNT_6ParamsE:
	.zero		2944


//--------------------- SYMBOLS --------------------------

	.type		.nv.reservedSmem.offset0,@object
	.size		.nv.reservedSmem.offset0,0x4
	.type		.nv.reservedSmem.cap,@object
	.size		.nv.reservedSmem.cap,0x4
	.type		__assertfail,@function
